//
// Generated by NVIDIA NVVM Compiler
//
// Compiler Build ID: CL-36424714
// Cuda compilation tools, release 13.0, V13.0.88
// Based on NVVM 20.0.0
//

.version 9.0
.target sm_100
.address_size 64

	// .globl	_Z9sw_kerneliiiiiiiiiiiiiPiPaPKh
.extern .func  (.param .b32 func_retval0) vprintf
(
	.param .b64 vprintf_param_0,
	.param .b64 vprintf_param_1
)
;
.global .align 4 .u32 mLock;
// _ZZ9sw_kerneliiiiiiiiiiiiiPiPaPKhE9break_cnt has been demoted
// _ZZ9sw_kerneliiiiiiiiiiiiiPiPaPKhE3max has been demoted
// _ZZ9sw_kerneliiiiiiiiiiiiiPiPaPKhE5max_i has been demoted
// _ZZ9sw_kerneliiiiiiiiiiiiiPiPaPKhE5max_j has been demoted
// _ZZ9sw_kerneliiiiiiiiiiiiiPiPaPKhE6max_ie has been demoted
// _ZZ9sw_kerneliiiiiiiiiiiiiPiPaPKhE6gscore has been demoted
// _ZZ9sw_kerneliiiiiiiiiiiiiPiPaPKhE7max_off has been demoted
// _ZZ9sw_kerneliiiiiiiiiiiiiPiPaPKhE5out_h has been demoted
// _ZZ9sw_kerneliiiiiiiiiiiiiPiPaPKhE5out_e has been demoted
.extern .shared .align 16 .b8 container[];
.global .align 1 .b8 $str[24] = {104, 91, 37, 100, 93, 32, 61, 32, 37, 100, 44, 32, 101, 91, 37, 100, 93, 32, 61, 32, 37, 100, 10};
.global .align 1 .b8 $str$1[25] = {106, 32, 61, 32, 37, 100, 44, 32, 77, 32, 61, 32, 37, 100, 44, 32, 104, 49, 32, 61, 32, 37, 100, 10};
.global .align 1 .b8 $str$2[16] = {106, 32, 61, 32, 37, 100, 44, 32, 104, 32, 61, 32, 37, 100, 10};
.global .align 1 .b8 $str$3[57] = {106, 32, 61, 32, 37, 100, 44, 32, 77, 32, 61, 32, 37, 100, 44, 32, 104, 32, 61, 32, 37, 100, 44, 32, 104, 49, 32, 61, 32, 37, 100, 44, 32, 101, 32, 61, 32, 37, 100, 44, 32, 102, 32, 61, 32, 37, 100, 44, 32, 116, 32, 61, 32, 37, 100, 10};
.global .align 1 .b8 $str$4[74] = {109, 97, 120, 32, 61, 32, 37, 100, 44, 32, 109, 97, 120, 95, 105, 32, 61, 32, 37, 100, 44, 32, 109, 97, 120, 95, 106, 32, 61, 32, 37, 100, 44, 32, 109, 97, 120, 95, 105, 101, 32, 61, 32, 37, 100, 44, 32, 103, 115, 99, 111, 114, 101, 32, 61, 32, 37, 100, 44, 32, 109, 97, 120, 95, 111, 102, 102, 32, 61, 32, 37, 100, 10};

.visible .entry _Z9sw_kerneliiiiiiiiiiiiiPiPaPKh(
	.param .u32 _Z9sw_kerneliiiiiiiiiiiiiPiPaPKh_param_0,
	.param .u32 _Z9sw_kerneliiiiiiiiiiiiiPiPaPKh_param_1,
	.param .u32 _Z9sw_kerneliiiiiiiiiiiiiPiPaPKh_param_2,
	.param .u32 _Z9sw_kerneliiiiiiiiiiiiiPiPaPKh_param_3,
	.param .u32 _Z9sw_kerneliiiiiiiiiiiiiPiPaPKh_param_4,
	.param .u32 _Z9sw_kerneliiiiiiiiiiiiiPiPaPKh_param_5,
	.param .u32 _Z9sw_kerneliiiiiiiiiiiiiPiPaPKh_param_6,
	.param .u32 _Z9sw_kerneliiiiiiiiiiiiiPiPaPKh_param_7,
	.param .u32 _Z9sw_kerneliiiiiiiiiiiiiPiPaPKh_param_8,
	.param .u32 _Z9sw_kerneliiiiiiiiiiiiiPiPaPKh_param_9,
	.param .u32 _Z9sw_kerneliiiiiiiiiiiiiPiPaPKh_param_10,
	.param .u32 _Z9sw_kerneliiiiiiiiiiiiiPiPaPKh_param_11,
	.param .u32 _Z9sw_kerneliiiiiiiiiiiiiPiPaPKh_param_12,
	.param .u64 .ptr .align 1 _Z9sw_kerneliiiiiiiiiiiiiPiPaPKh_param_13,
	.param .u64 .ptr .align 1 _Z9sw_kerneliiiiiiiiiiiiiPiPaPKh_param_14,
	.param .u64 .ptr .align 1 _Z9sw_kerneliiiiiiiiiiiiiPiPaPKh_param_15
)
{
	.local .align 8 .b8 	__local_depot0[32];
	.reg .b64 	%SP;
	.reg .b64 	%SPL;
	.reg .pred 	%p<54>;
	.reg .b16 	%rs<2>;
	.reg .b32 	%r<330>;
	.reg .b64 	%rd<40>;
	// demoted variable
	.shared .align 4 .u32 _ZZ9sw_kerneliiiiiiiiiiiiiPiPaPKhE9break_cnt;
	// demoted variable
	.shared .align 4 .u32 _ZZ9sw_kerneliiiiiiiiiiiiiPiPaPKhE3max;
	// demoted variable
	.shared .align 4 .u32 _ZZ9sw_kerneliiiiiiiiiiiiiPiPaPKhE5max_i;
	// demoted variable
	.shared .align 4 .u32 _ZZ9sw_kerneliiiiiiiiiiiiiPiPaPKhE5max_j;
	// demoted variable
	.shared .align 4 .u32 _ZZ9sw_kerneliiiiiiiiiiiiiPiPaPKhE6max_ie;
	// demoted variable
	.shared .align 4 .u32 _ZZ9sw_kerneliiiiiiiiiiiiiPiPaPKhE6gscore;
	// demoted variable
	.shared .align 4 .u32 _ZZ9sw_kerneliiiiiiiiiiiiiPiPaPKhE7max_off;
	// demoted variable
	.shared .align 4 .b8 _ZZ9sw_kerneliiiiiiiiiiiiiPiPaPKhE5out_h[20];
	// demoted variable
	.shared .align 4 .b8 _ZZ9sw_kerneliiiiiiiiiiiiiPiPaPKhE5out_e[20];
	mov.u64 	%SPL, __local_depot0;
	cvta.local.u64 	%SP, %SPL;
	ld.param.u32 	%r102, [_Z9sw_kerneliiiiiiiiiiiiiPiPaPKh_param_0];
	ld.param.u32 	%r103, [_Z9sw_kerneliiiiiiiiiiiiiPiPaPKh_param_1];
	ld.param.u32 	%r104, [_Z9sw_kerneliiiiiiiiiiiiiPiPaPKh_param_2];
	ld.param.u32 	%r105, [_Z9sw_kerneliiiiiiiiiiiiiPiPaPKh_param_3];
	ld.param.u32 	%r106, [_Z9sw_kerneliiiiiiiiiiiiiPiPaPKh_param_4];
	ld.param.u32 	%r107, [_Z9sw_kerneliiiiiiiiiiiiiPiPaPKh_param_5];
	ld.param.u32 	%r108, [_Z9sw_kerneliiiiiiiiiiiiiPiPaPKh_param_6];
	ld.param.u32 	%r109, [_Z9sw_kerneliiiiiiiiiiiiiPiPaPKh_param_8];
	ld.param.u32 	%r110, [_Z9sw_kerneliiiiiiiiiiiiiPiPaPKh_param_9];
	ld.param.u32 	%r111, [_Z9sw_kerneliiiiiiiiiiiiiPiPaPKh_param_10];
	ld.param.u32 	%r112, [_Z9sw_kerneliiiiiiiiiiiiiPiPaPKh_param_11];
	ld.param.u32 	%r113, [_Z9sw_kerneliiiiiiiiiiiiiPiPaPKh_param_12];
	ld.param.u64 	%rd4, [_Z9sw_kerneliiiiiiiiiiiiiPiPaPKh_param_13];
	ld.param.u64 	%rd5, [_Z9sw_kerneliiiiiiiiiiiiiPiPaPKh_param_14];
	add.u64 	%rd7, %SP, 0;
	add.u64 	%rd1, %SPL, 0;
	mov.u32 	%r1, %tid.x;
	setp.ne.s32 	%p4, %r1, 0;
	@%p4 bra 	$L__BB0_2;
	st.shared.u32 	[_ZZ9sw_kerneliiiiiiiiiiiiiPiPaPKhE3max], %r112;
	mov.b32 	%r114, -1;
	st.shared.u32 	[_ZZ9sw_kerneliiiiiiiiiiiiiPiPaPKhE5max_i], %r114;
	st.shared.u32 	[_ZZ9sw_kerneliiiiiiiiiiiiiPiPaPKhE5max_j], %r114;
	st.shared.u32 	[_ZZ9sw_kerneliiiiiiiiiiiiiPiPaPKhE6max_ie], %r114;
	st.shared.u32 	[_ZZ9sw_kerneliiiiiiiiiiiiiPiPaPKhE6gscore], %r114;
	mov.b32 	%r115, 0;
	st.shared.u32 	[_ZZ9sw_kerneliiiiiiiiiiiiiPiPaPKhE7max_off], %r115;
	st.shared.u32 	[_ZZ9sw_kerneliiiiiiiiiiiiiPiPaPKhE9break_cnt], %r115;
$L__BB0_2:
	shl.b32 	%r116, %r109, 2;
	mov.u32 	%r117, container;
	add.s32 	%r2, %r117, %r116;
	add.s32 	%r118, %r2, %r116;
	add.s32 	%r3, %r118, 4;
	mul.lo.s32 	%r4, %r109, %r108;
	cvta.to.global.u64 	%rd2, %rd4;
	cvta.to.global.u64 	%rd3, %rd5;
	mov.u32 	%r284, %r1;
$L__BB0_3:
	setp.gt.s32 	%p5, %r284, %r109;
	@%p5 bra 	$L__BB0_5;
	mul.wide.u32 	%rd8, %r284, 4;
	add.s64 	%rd9, %rd2, %rd8;
	ld.global.u32 	%r119, [%rd9];
	shl.b32 	%r120, %r284, 2;
	add.s32 	%r122, %r117, %r120;
	st.shared.u32 	[%r122], %r119;
	add.s32 	%r123, %r2, %r120;
	mov.b32 	%r124, 0;
	st.shared.u32 	[%r123+4], %r124;
$L__BB0_5:
	setp.ge.s32 	%p6, %r284, %r4;
	@%p6 bra 	$L__BB0_7;
	cvt.u64.u32 	%rd37, %r284;
	add.s64 	%rd38, %rd3, %rd37;
	ld.global.u8 	%rs1, [%rd38];
	add.s32 	%r283, %r3, %r284;
	st.shared.u8 	[%r283+4], %rs1;
	add.s32 	%r284, %r284, 5;
	bra.uni 	$L__BB0_3;
$L__BB0_7:
	bar.sync 	0;
	setp.lt.s32 	%p7, %r110, 1;
	@%p7 bra 	$L__BB0_69;
	add.s32 	%r126, %r109, 1;
	setp.ne.s32 	%p8, %r1, 0;
	add.s32 	%r7, %r110, -1;
	shl.b32 	%r127, %r1, 2;
	mov.u32 	%r128, _ZZ9sw_kerneliiiiiiiiiiiiiPiPaPKhE5out_h;
	add.s32 	%r8, %r128, %r127;
	mov.u32 	%r129, _ZZ9sw_kerneliiiiiiiiiiiiiPiPaPKhE5out_e;
	add.s32 	%r9, %r129, %r127;
	add.s32 	%r10, %r102, 1;
	sub.s32 	%r11, %r112, %r105;
	setp.lt.s32 	%p9, %r109, 0;
	or.pred  	%p1, %p8, %p9;
	and.b32  	%r12, %r126, 7;
	and.b32  	%r13, %r126, -8;
	and.b32  	%r14, %r126, 3;
	and.b32  	%r15, %r109, 3;
	and.b32  	%r16, %r109, 1;
	add.s32 	%r17, %r111, -1;
	mov.b32 	%r285, 0;
	mov.u64 	%rd31, $str$3;
	mov.u64 	%rd28, $str$2;
	mov.u64 	%rd25, $str$1;
	mov.u64 	%rd22, $str;
$L__BB0_9:
	setp.ge.u32 	%p10, %r1, %r111;
	setp.eq.s32 	%p11, %r285, %r7;
	and.pred  	%p12, %p11, %p10;
	@%p12 bra 	$L__BB0_69;
	ld.param.u64 	%rd39, [_Z9sw_kerneliiiiiiiiiiiiiPiPaPKh_param_15];
	mov.b32 	%r130, -1;
	st.shared.u32 	[%r8], %r130;
	st.shared.u32 	[%r9], %r130;
	mad.lo.s32 	%r20, %r285, 5, %r1;
	cvt.s64.s32 	%rd10, %r20;
	cvta.to.global.u64 	%rd11, %rd39;
	add.s64 	%rd12, %rd11, %rd10;
	ld.global.u8 	%r21, [%rd12];
	setp.gt.s32 	%p13, %r20, %r102;
	sub.s32 	%r131, %r20, %r102;
	selp.b32 	%r299, %r131, 0, %p13;
	add.s32 	%r132, %r10, %r20;
	min.s32 	%r23, %r132, %r109;
	not.b32 	%r133, %r20;
	mad.lo.s32 	%r134, %r106, %r133, %r11;
	max.s32 	%r135, %r134, 0;
	selp.b32 	%r301, 0, %r135, %p13;
	@%p1 bra 	$L__BB0_22;
	setp.lt.u32 	%p14, %r109, 7;
	mov.b32 	%r289, 0;
	@%p14 bra 	$L__BB0_14;
	mov.u32 	%r139, container;
	add.s32 	%r286, %r139, 16;
	mov.b32 	%r287, 0;
$L__BB0_13:
	.pragma "nounroll";
	ld.shared.u32 	%r140, [%r286+-16];
	add.s32 	%r141, %r286, %r116;
	ld.shared.u32 	%r142, [%r141+-12];
	st.local.v2.u32 	[%rd1], {%r287, %r140};
	st.local.v2.u32 	[%rd1+8], {%r287, %r142};
	cvta.global.u64 	%rd14, %rd22;
	{ // callseq 0, 0
	.param .b64 param0;
	st.param.b64 	[param0], %rd14;
	.param .b64 param1;
	st.param.b64 	[param1], %rd7;
	.param .b32 retval0;
	call.uni (retval0), 
	vprintf, 
	(
	param0, 
	param1
	);
	ld.param.b32 	%r143, [retval0];
	} // callseq 0
	ld.shared.u32 	%r145, [%r286+-12];
	ld.shared.u32 	%r146, [%r141+-8];
	add.s32 	%r147, %r287, 1;
	st.local.v2.u32 	[%rd1], {%r147, %r145};
	st.local.v2.u32 	[%rd1+8], {%r147, %r146};
	{ // callseq 1, 0
	.param .b64 param0;
	st.param.b64 	[param0], %rd14;
	.param .b64 param1;
	st.param.b64 	[param1], %rd7;
	.param .b32 retval0;
	call.uni (retval0), 
	vprintf, 
	(
	param0, 
	param1
	);
	ld.param.b32 	%r148, [retval0];
	} // callseq 1
	ld.shared.u32 	%r150, [%r286+-8];
	ld.shared.u32 	%r151, [%r141+-4];
	add.s32 	%r152, %r287, 2;
	st.local.v2.u32 	[%rd1], {%r152, %r150};
	st.local.v2.u32 	[%rd1+8], {%r152, %r151};
	{ // callseq 2, 0
	.param .b64 param0;
	st.param.b64 	[param0], %rd14;
	.param .b64 param1;
	st.param.b64 	[param1], %rd7;
	.param .b32 retval0;
	call.uni (retval0), 
	vprintf, 
	(
	param0, 
	param1
	);
	ld.param.b32 	%r153, [retval0];
	} // callseq 2
	ld.shared.u32 	%r155, [%r286+-4];
	ld.shared.u32 	%r156, [%r141];
	add.s32 	%r157, %r287, 3;
	st.local.v2.u32 	[%rd1], {%r157, %r155};
	st.local.v2.u32 	[%rd1+8], {%r157, %r156};
	{ // callseq 3, 0
	.param .b64 param0;
	st.param.b64 	[param0], %rd14;
	.param .b64 param1;
	st.param.b64 	[param1], %rd7;
	.param .b32 retval0;
	call.uni (retval0), 
	vprintf, 
	(
	param0, 
	param1
	);
	ld.param.b32 	%r158, [retval0];
	} // callseq 3
	ld.shared.u32 	%r160, [%r286];
	ld.shared.u32 	%r161, [%r141+4];
	add.s32 	%r162, %r287, 4;
	st.local.v2.u32 	[%rd1], {%r162, %r160};
	st.local.v2.u32 	[%rd1+8], {%r162, %r161};
	{ // callseq 4, 0
	.param .b64 param0;
	st.param.b64 	[param0], %rd14;
	.param .b64 param1;
	st.param.b64 	[param1], %rd7;
	.param .b32 retval0;
	call.uni (retval0), 
	vprintf, 
	(
	param0, 
	param1
	);
	ld.param.b32 	%r163, [retval0];
	} // callseq 4
	ld.shared.u32 	%r165, [%r286+4];
	ld.shared.u32 	%r166, [%r141+8];
	add.s32 	%r167, %r287, 5;
	st.local.v2.u32 	[%rd1], {%r167, %r165};
	st.local.v2.u32 	[%rd1+8], {%r167, %r166};
	{ // callseq 5, 0
	.param .b64 param0;
	st.param.b64 	[param0], %rd14;
	.param .b64 param1;
	st.param.b64 	[param1], %rd7;
	.param .b32 retval0;
	call.uni (retval0), 
	vprintf, 
	(
	param0, 
	param1
	);
	ld.param.b32 	%r168, [retval0];
	} // callseq 5
	ld.shared.u32 	%r170, [%r286+8];
	ld.shared.u32 	%r171, [%r141+12];
	add.s32 	%r172, %r287, 6;
	st.local.v2.u32 	[%rd1], {%r172, %r170};
	st.local.v2.u32 	[%rd1+8], {%r172, %r171};
	{ // callseq 6, 0
	.param .b64 param0;
	st.param.b64 	[param0], %rd14;
	.param .b64 param1;
	st.param.b64 	[param1], %rd7;
	.param .b32 retval0;
	call.uni (retval0), 
	vprintf, 
	(
	param0, 
	param1
	);
	ld.param.b32 	%r173, [retval0];
	} // callseq 6
	ld.shared.u32 	%r175, [%r286+12];
	ld.shared.u32 	%r176, [%r141+16];
	add.s32 	%r177, %r287, 7;
	st.local.v2.u32 	[%rd1], {%r177, %r175};
	st.local.v2.u32 	[%rd1+8], {%r177, %r176};
	{ // callseq 7, 0
	.param .b64 param0;
	st.param.b64 	[param0], %rd14;
	.param .b64 param1;
	st.param.b64 	[param1], %rd7;
	.param .b32 retval0;
	call.uni (retval0), 
	vprintf, 
	(
	param0, 
	param1
	);
	ld.param.b32 	%r178, [retval0];
	} // callseq 7
	add.s32 	%r286, %r286, 32;
	add.s32 	%r287, %r287, 8;
	setp.ne.s32 	%p15, %r287, %r13;
	mov.u32 	%r289, %r13;
	@%p15 bra 	$L__BB0_13;
$L__BB0_14:
	setp.eq.s32 	%p16, %r12, 0;
	@%p16 bra 	$L__BB0_22;
	add.s32 	%r180, %r12, -1;
	setp.lt.u32 	%p17, %r180, 3;
	@%p17 bra 	$L__BB0_17;
	shl.b32 	%r181, %r289, 2;
	mov.u32 	%r182, container;
	add.s32 	%r183, %r182, %r181;
	ld.shared.u32 	%r184, [%r183];
	add.s32 	%r185, %r2, %r181;
	ld.shared.u32 	%r186, [%r185+4];
	st.local.v2.u32 	[%rd1], {%r289, %r184};
	st.local.v2.u32 	[%rd1+8], {%r289, %r186};
	cvta.global.u64 	%rd17, %rd22;
	{ // callseq 8, 0
	.param .b64 param0;
	st.param.b64 	[param0], %rd17;
	.param .b64 param1;
	st.param.b64 	[param1], %rd7;
	.param .b32 retval0;
	call.uni (retval0), 
	vprintf, 
	(
	param0, 
	param1
	);
	ld.param.b32 	%r187, [retval0];
	} // callseq 8
	add.s32 	%r189, %r289, 1;
	ld.shared.u32 	%r190, [%r183+4];
	ld.shared.u32 	%r191, [%r185+8];
	st.local.v2.u32 	[%rd1], {%r189, %r190};
	st.local.v2.u32 	[%rd1+8], {%r189, %r191};
	{ // callseq 9, 0
	.param .b64 param0;
	st.param.b64 	[param0], %rd17;
	.param .b64 param1;
	st.param.b64 	[param1], %rd7;
	.param .b32 retval0;
	call.uni (retval0), 
	vprintf, 
	(
	param0, 
	param1
	);
	ld.param.b32 	%r192, [retval0];
	} // callseq 9
	add.s32 	%r194, %r289, 2;
	ld.shared.u32 	%r195, [%r183+8];
	ld.shared.u32 	%r196, [%r185+12];
	st.local.v2.u32 	[%rd1], {%r194, %r195};
	st.local.v2.u32 	[%rd1+8], {%r194, %r196};
	{ // callseq 10, 0
	.param .b64 param0;
	st.param.b64 	[param0], %rd17;
	.param .b64 param1;
	st.param.b64 	[param1], %rd7;
	.param .b32 retval0;
	call.uni (retval0), 
	vprintf, 
	(
	param0, 
	param1
	);
	ld.param.b32 	%r197, [retval0];
	} // callseq 10
	add.s32 	%r199, %r289, 3;
	ld.shared.u32 	%r200, [%r183+12];
	ld.shared.u32 	%r201, [%r185+16];
	st.local.v2.u32 	[%rd1], {%r199, %r200};
	st.local.v2.u32 	[%rd1+8], {%r199, %r201};
	{ // callseq 11, 0
	.param .b64 param0;
	st.param.b64 	[param0], %rd17;
	.param .b64 param1;
	st.param.b64 	[param1], %rd7;
	.param .b32 retval0;
	call.uni (retval0), 
	vprintf, 
	(
	param0, 
	param1
	);
	ld.param.b32 	%r202, [retval0];
	} // callseq 11
	add.s32 	%r289, %r289, 4;
$L__BB0_17:
	setp.eq.s32 	%p18, %r14, 0;
	@%p18 bra 	$L__BB0_22;
	setp.eq.s32 	%p19, %r15, 0;
	@%p19 bra 	$L__BB0_20;
	shl.b32 	%r204, %r289, 2;
	mov.u32 	%r205, container;
	add.s32 	%r206, %r205, %r204;
	ld.shared.u32 	%r207, [%r206];
	add.s32 	%r208, %r2, %r204;
	ld.shared.u32 	%r209, [%r208+4];
	st.local.v2.u32 	[%rd1], {%r289, %r207};
	st.local.v2.u32 	[%rd1+8], {%r289, %r209};
	cvta.global.u64 	%rd20, %rd22;
	{ // callseq 12, 0
	.param .b64 param0;
	st.param.b64 	[param0], %rd20;
	.param .b64 param1;
	st.param.b64 	[param1], %rd7;
	.param .b32 retval0;
	call.uni (retval0), 
	vprintf, 
	(
	param0, 
	param1
	);
	ld.param.b32 	%r210, [retval0];
	} // callseq 12
	add.s32 	%r212, %r289, 1;
	ld.shared.u32 	%r213, [%r206+4];
	ld.shared.u32 	%r214, [%r208+8];
	st.local.v2.u32 	[%rd1], {%r212, %r213};
	st.local.v2.u32 	[%rd1+8], {%r212, %r214};
	{ // callseq 13, 0
	.param .b64 param0;
	st.param.b64 	[param0], %rd20;
	.param .b64 param1;
	st.param.b64 	[param1], %rd7;
	.param .b32 retval0;
	call.uni (retval0), 
	vprintf, 
	(
	param0, 
	param1
	);
	ld.param.b32 	%r215, [retval0];
	} // callseq 13
	add.s32 	%r289, %r289, 2;
$L__BB0_20:
	setp.ne.s32 	%p20, %r16, 0;
	@%p20 bra 	$L__BB0_22;
	shl.b32 	%r217, %r289, 2;
	mov.u32 	%r218, container;
	add.s32 	%r219, %r218, %r217;
	ld.shared.u32 	%r220, [%r219];
	add.s32 	%r221, %r2, %r217;
	ld.shared.u32 	%r222, [%r221+4];
	st.local.v2.u32 	[%rd1], {%r289, %r220};
	st.local.v2.u32 	[%rd1+8], {%r289, %r222};
	cvta.global.u64 	%rd23, %rd22;
	{ // callseq 14, 0
	.param .b64 param0;
	st.param.b64 	[param0], %rd23;
	.param .b64 param1;
	st.param.b64 	[param1], %rd7;
	.param .b32 retval0;
	call.uni (retval0), 
	vprintf, 
	(
	param0, 
	param1
	);
	ld.param.b32 	%r223, [retval0];
	} // callseq 14
$L__BB0_22:
	bar.sync 	0;
	setp.ge.s32 	%p21, %r299, %r23;
	mov.b32 	%r303, -1;
	mov.b32 	%r302, 0;
	mov.u32 	%r308, %r302;
	@%p21 bra 	$L__BB0_43;
	mul.lo.s32 	%r34, %r109, %r21;
	mov.b32 	%r302, 0;
	mov.b32 	%r303, -1;
	mov.u32 	%r300, %r302;
$L__BB0_24:
	setp.ne.s32 	%p22, %r1, 0;
	shl.b32 	%r229, %r299, 2;
	mov.u32 	%r230, container;
	add.s32 	%r40, %r230, %r229;
	add.s32 	%r41, %r2, %r229;
	@%p22 bra 	$L__BB0_26;
	ld.shared.u32 	%r296, [%r40];
	ld.shared.u32 	%r297, [%r41+4];
	bra.uni 	$L__BB0_27;
$L__BB0_26:
	ld.shared.u32 	%r296, [%r8+-4];
	ld.shared.u32 	%r297, [%r9+-4];
$L__BB0_27:
	bar.sync 	0;
	setp.eq.s32 	%p23, %r296, -1;
	setp.eq.s32 	%p24, %r297, -1;
	or.pred  	%p25, %p23, %p24;
	@%p25 bra 	$L__BB0_41;
	@%p22 bra 	$L__BB0_30;
	st.local.v2.u32 	[%rd1], {%r299, %r296};
	st.local.u32 	[%rd1+8], %r301;
	cvta.global.u64 	%rd26, %rd25;
	{ // callseq 15, 0
	.param .b64 param0;
	st.param.b64 	[param0], %rd26;
	.param .b64 param1;
	st.param.b64 	[param1], %rd7;
	.param .b32 retval0;
	call.uni (retval0), 
	vprintf, 
	(
	param0, 
	param1
	);
	ld.param.b32 	%r231, [retval0];
	} // callseq 15
$L__BB0_30:
	st.shared.u32 	[%r8], %r301;
	@%p11 bra 	$L__BB0_32;
	st.shared.u32 	[%r40], %r301;
$L__BB0_32:
	setp.eq.s32 	%p28, %r296, 0;
	mov.b32 	%r298, 0;
	@%p28 bra 	$L__BB0_34;
	add.s32 	%r234, %r299, %r34;
	add.s32 	%r235, %r3, %r234;
	ld.shared.s8 	%r236, [%r235+4];
	add.s32 	%r298, %r296, %r236;
$L__BB0_34:
	max.s32 	%r237, %r298, %r297;
	max.s32 	%r301, %r237, %r300;
	@%p22 bra 	$L__BB0_36;
	st.local.v2.u32 	[%rd1], {%r299, %r301};
	cvta.global.u64 	%rd29, %rd28;
	{ // callseq 16, 0
	.param .b64 param0;
	st.param.b64 	[param0], %rd29;
	.param .b64 param1;
	st.param.b64 	[param1], %rd7;
	.param .b32 retval0;
	call.uni (retval0), 
	vprintf, 
	(
	param0, 
	param1
	);
	ld.param.b32 	%r238, [retval0];
	} // callseq 16
$L__BB0_36:
	setp.gt.s32 	%p31, %r302, %r301;
	selp.b32 	%r303, %r303, %r299, %p31;
	sub.s32 	%r240, %r298, %r107;
	sub.s32 	%r241, %r297, %r106;
	max.s32 	%r242, %r240, %r241;
	max.s32 	%r52, %r242, 0;
	st.shared.u32 	[%r9], %r52;
	@%p11 bra 	$L__BB0_38;
	st.shared.u32 	[%r41+4], %r52;
$L__BB0_38:
	sub.s32 	%r243, %r298, %r103;
	max.s32 	%r53, %r243, 0;
	sub.s32 	%r244, %r300, %r104;
	max.s32 	%r300, %r244, %r53;
	@%p22 bra 	$L__BB0_40;
	st.local.v2.u32 	[%rd1], {%r299, %r298};
	st.local.v2.u32 	[%rd1+8], {%r301, %r301};
	st.local.v2.u32 	[%rd1+16], {%r52, %r300};
	st.local.u32 	[%rd1+24], %r53;
	cvta.global.u64 	%rd32, %rd31;
	{ // callseq 17, 0
	.param .b64 param0;
	st.param.b64 	[param0], %rd32;
	.param .b64 param1;
	st.param.b64 	[param1], %rd7;
	.param .b32 retval0;
	call.uni (retval0), 
	vprintf, 
	(
	param0, 
	param1
	);
	ld.param.b32 	%r245, [retval0];
	} // callseq 17
$L__BB0_40:
	add.s32 	%r299, %r299, 1;
	max.s32 	%r302, %r302, %r301;
$L__BB0_41:
	bar.sync 	0;
	setp.lt.s32 	%p33, %r299, %r23;
	@%p33 bra 	$L__BB0_24;
	neg.s32 	%r308, %r302;
$L__BB0_43:
	setp.ne.s32 	%p34, %r285, %r7;
	selp.b32 	%r247, 4, %r17, %p34;
	setp.ne.s32 	%p35, %r1, %r247;
	@%p35 bra 	$L__BB0_46;
	st.shared.u32 	[%r8], %r301;
	mov.b32 	%r248, 0;
	st.shared.u32 	[%r9], %r248;
	@%p11 bra 	$L__BB0_46;
	shl.b32 	%r249, %r23, 2;
	mov.u32 	%r250, container;
	add.s32 	%r251, %r250, %r249;
	st.shared.u32 	[%r251], %r301;
	add.s32 	%r252, %r2, %r249;
	mov.b32 	%r253, 0;
	st.shared.u32 	[%r252+4], %r253;
$L__BB0_46:
	bar.sync 	0;
	ld.shared.u32 	%r68, [_ZZ9sw_kerneliiiiiiiiiiiiiPiPaPKhE6gscore];
	ld.shared.u32 	%r69, [_ZZ9sw_kerneliiiiiiiiiiiiiPiPaPKhE6max_ie];
$L__BB0_47:
	atom.relaxed.global.cas.b32 	%r254, [mLock], 0, 1;
	setp.ne.s32 	%p37, %r254, 0;
	@%p37 bra 	$L__BB0_47;
	setp.ne.s32 	%p38, %r299, %r109;
	@%p38 bra 	$L__BB0_50;
	setp.gt.s32 	%p39, %r68, %r301;
	selp.b32 	%r255, %r69, %r20, %p39;
	st.shared.u32 	[_ZZ9sw_kerneliiiiiiiiiiiiiPiPaPKhE6max_ie], %r255;
	max.s32 	%r256, %r68, %r301;
	st.shared.u32 	[_ZZ9sw_kerneliiiiiiiiiiiiiPiPaPKhE6gscore], %r256;
$L__BB0_50:
	atom.global.exch.b32 	%r257, [mLock], 0;
	bar.sync 	0;
	ld.shared.u32 	%r315, [_ZZ9sw_kerneliiiiiiiiiiiiiPiPaPKhE9break_cnt];
	setp.gt.s32 	%p40, %r315, 0;
	@%p40 bra 	$L__BB0_68;
	setp.gt.s32 	%p41, %r113, 0;
	sub.s32 	%r258, %r303, %r20;
	abs.s32 	%r71, %r258;
	ld.shared.u32 	%r318, [_ZZ9sw_kerneliiiiiiiiiiiiiPiPaPKhE3max];
	ld.shared.u32 	%r314, [_ZZ9sw_kerneliiiiiiiiiiiiiPiPaPKhE7max_off];
	@%p41 bra 	$L__BB0_52;
	bra.uni 	$L__BB0_63;
$L__BB0_52:
	ld.shared.u32 	%r317, [_ZZ9sw_kerneliiiiiiiiiiiiiPiPaPKhE5max_i];
	ld.shared.u32 	%r316, [_ZZ9sw_kerneliiiiiiiiiiiiiPiPaPKhE5max_j];
$L__BB0_53:
	atom.relaxed.global.cas.b32 	%r261, [mLock], 0, 1;
	setp.eq.s32 	%p2, %r261, 0;
	setp.ne.s32 	%p45, %r261, 0;
	@%p45 bra 	$L__BB0_62;
	setp.gt.s32 	%p46, %r302, %r318;
	@%p46 bra 	$L__BB0_60;
	sub.s32 	%r262, %r285, %r317;
	sub.s32 	%r263, %r303, %r316;
	setp.gt.s32 	%p47, %r262, %r263;
	@%p47 bra 	$L__BB0_58;
	add.s32 	%r264, %r318, %r308;
	add.s32 	%r265, %r20, %r316;
	add.s32 	%r266, %r303, %r317;
	sub.s32 	%r267, %r265, %r266;
	mad.lo.s32 	%r268, %r267, %r104, %r264;
	setp.le.s32 	%p48, %r268, %r113;
	@%p48 bra 	$L__BB0_61;
	add.s32 	%r315, %r315, 1;
	st.shared.u32 	[_ZZ9sw_kerneliiiiiiiiiiiiiPiPaPKhE9break_cnt], %r315;
	bra.uni 	$L__BB0_61;
$L__BB0_58:
	add.s32 	%r269, %r318, %r308;
	add.s32 	%r270, %r303, %r317;
	add.s32 	%r271, %r20, %r316;
	sub.s32 	%r272, %r270, %r271;
	mad.lo.s32 	%r273, %r272, %r106, %r269;
	setp.le.s32 	%p49, %r273, %r113;
	@%p49 bra 	$L__BB0_61;
	add.s32 	%r315, %r315, 1;
	st.shared.u32 	[_ZZ9sw_kerneliiiiiiiiiiiiiPiPaPKhE9break_cnt], %r315;
	bra.uni 	$L__BB0_61;
$L__BB0_60:
	st.shared.u32 	[_ZZ9sw_kerneliiiiiiiiiiiiiPiPaPKhE3max], %r302;
	st.shared.u32 	[_ZZ9sw_kerneliiiiiiiiiiiiiPiPaPKhE5max_i], %r20;
	st.shared.u32 	[_ZZ9sw_kerneliiiiiiiiiiiiiPiPaPKhE5max_j], %r303;
	max.s32 	%r314, %r314, %r71;
	st.shared.u32 	[_ZZ9sw_kerneliiiiiiiiiiiiiPiPaPKhE7max_off], %r314;
	mov.u32 	%r316, %r303;
	mov.u32 	%r317, %r20;
	mov.u32 	%r318, %r302;
$L__BB0_61:
	atom.global.exch.b32 	%r274, [mLock], 0;
$L__BB0_62:
	setp.gt.s32 	%p50, %r315, 0;
	or.pred  	%p51, %p2, %p50;
	@%p51 bra 	$L__BB0_68;
	bra.uni 	$L__BB0_53;
$L__BB0_63:
	atom.relaxed.global.cas.b32 	%r259, [mLock], 0, 1;
	setp.eq.s32 	%p3, %r259, 0;
	setp.ne.s32 	%p42, %r259, 0;
	@%p42 bra 	$L__BB0_67;
	setp.le.s32 	%p43, %r302, %r318;
	@%p43 bra 	$L__BB0_66;
	st.shared.u32 	[_ZZ9sw_kerneliiiiiiiiiiiiiPiPaPKhE3max], %r302;
	st.shared.u32 	[_ZZ9sw_kerneliiiiiiiiiiiiiPiPaPKhE5max_i], %r20;
	st.shared.u32 	[_ZZ9sw_kerneliiiiiiiiiiiiiPiPaPKhE5max_j], %r303;
	max.s32 	%r314, %r314, %r71;
	st.shared.u32 	[_ZZ9sw_kerneliiiiiiiiiiiiiPiPaPKhE7max_off], %r314;
	mov.u32 	%r318, %r302;
$L__BB0_66:
	atom.global.exch.b32 	%r260, [mLock], 0;
$L__BB0_67:
	not.pred 	%p44, %p3;
	@%p44 bra 	$L__BB0_63;
$L__BB0_68:
	add.s32 	%r285, %r285, 1;
	setp.ne.s32 	%p52, %r285, %r110;
	@%p52 bra 	$L__BB0_9;
$L__BB0_69:
	setp.ne.s32 	%p53, %r1, 0;
	@%p53 bra 	$L__BB0_71;
	ld.shared.u32 	%r275, [_ZZ9sw_kerneliiiiiiiiiiiiiPiPaPKhE3max];
	ld.shared.u32 	%r276, [_ZZ9sw_kerneliiiiiiiiiiiiiPiPaPKhE5max_i];
	ld.shared.u32 	%r277, [_ZZ9sw_kerneliiiiiiiiiiiiiPiPaPKhE5max_j];
	ld.shared.u32 	%r278, [_ZZ9sw_kerneliiiiiiiiiiiiiPiPaPKhE6max_ie];
	ld.shared.u32 	%r279, [_ZZ9sw_kerneliiiiiiiiiiiiiPiPaPKhE6gscore];
	ld.shared.u32 	%r280, [_ZZ9sw_kerneliiiiiiiiiiiiiPiPaPKhE7max_off];
	st.local.v2.u32 	[%rd1], {%r275, %r276};
	st.local.v2.u32 	[%rd1+8], {%r277, %r278};
	st.local.v2.u32 	[%rd1+16], {%r279, %r280};
	mov.u64 	%rd34, $str$4;
	cvta.global.u64 	%rd35, %rd34;
	add.u64 	%rd36, %SP, 0;
	{ // callseq 18, 0
	.param .b64 param0;
	st.param.b64 	[param0], %rd35;
	.param .b64 param1;
	st.param.b64 	[param1], %rd36;
	.param .b32 retval0;
	call.uni (retval0), 
	vprintf, 
	(
	param0, 
	param1
	);
	ld.param.b32 	%r281, [retval0];
	} // callseq 18
$L__BB0_71:
	ret;

}


// ===== COMPILED SASS (sm_100) =====

	.target	sm_100

	.elftype	@"ET_EXEC"


//--------------------- .note.nv.tkinfo           --------------------------
	.section	.note.nv.tkinfo,"",@"SHT_NOTE"
	.sectionflags	@"SHF_NOTE_NV_TKINFO"
	.tkinfo
        /*0018*/ 	.word	0x00000002
        /*0030*/ 	.string	""
        /*0030*/ 	.string	"ptxas"
        /*0030*/ 	.string	"Cuda compilation tools, release 13.0, V13.0.88"
        /*0030*/ 	.string	"Build cuda_13.0.r13.0/compiler.36424714_0"
        /*0030*/ 	.string	"-arch sm_100 -m 64 "



//--------------------- .note.nv.cuinfo           --------------------------
	.section	.note.nv.cuinfo,"",@"SHT_NOTE"
	.sectionflags	@"SHF_NOTE_NV_CUINFO"
        /*0018*/ 	.short	0x0002
        /*001a*/ 	.short	0x0064
        /*001c*/ 	.short	0x0082
	.zero		2


//--------------------- .nv.info                  --------------------------
	.section	.nv.info,"",@"SHT_CUDA_INFO"
	.align	4


	//----- nvinfo : EIATTR_REGCOUNT
	.align		4
        /*0000*/ 	.byte	0x04, 0x2f
        /*0002*/ 	.short	(.L_7 - .L_6)
	.align		4
.L_6:
        /*0004*/ 	.word	index@(_Z9sw_kerneliiiiiiiiiiiiiPiPaPKh)
        /*0008*/ 	.word	0x00000028


	//----- nvinfo : EIATTR_FRAME_SIZE
	.align		4
.L_7:
        /*000c*/ 	.byte	0x04, 0x11
        /*000e*/ 	.short	(.L_9 - .L_8)
	.align		4
.L_8:
        /*0010*/ 	.word	index@(_Z9sw_kerneliiiiiiiiiiiiiPiPaPKh)
        /*0014*/ 	.word	0x00000020


	//----- nvinfo : EIATTR_MIN_STACK_SIZE
	.align		4
.L_9:
        /*0018*/ 	.byte	0x04, 0x12
        /*001a*/ 	.short	(.L_11 - .L_10)
	.align		4
.L_10:
        /*001c*/ 	.word	index@(_Z9sw_kerneliiiiiiiiiiiiiPiPaPKh)
        /*0020*/ 	.word	0x00000020
.L_11:


//--------------------- .nv.compat                --------------------------
	.section	.nv.compat,"",@"SHT_CUDA_COMPAT_INFO"
	.align	4
        /*0000*/ 	.byte	0x02, 0x09, 0x00, 0x00, 0x02, 0x02, 0x01, 0x00, 0x02, 0x05, 0x05, 0x00, 0x03, 0x07, 0x01, 0x01
        /*0010*/ 	.byte	0x02, 0x03, 0x00, 0x00, 0x02, 0x06, 0x01, 0x00, 0x04, 0x0b, 0x08, 0x00, 0x09, 0x00, 0x00, 0x00
        /*0020*/ 	.byte	0x00, 0x00, 0x00, 0x00


//--------------------- .nv.info._Z9sw_kerneliiiiiiiiiiiiiPiPaPKh --------------------------
	.section	.nv.info._Z9sw_kerneliiiiiiiiiiiiiPiPaPKh,"",@"SHT_CUDA_INFO"
	.sectionflags	@""
	.align	4


	//----- nvinfo : EIATTR_CUDA_API_VERSION
	.align		4
        /*0000*/ 	.byte	0x04, 0x37
        /*0002*/ 	.short	(.L_13 - .L_12)
.L_12:
        /*0004*/ 	.word	0x00000082


	//----- nvinfo : EIATTR_KPARAM_INFO
	.align		4
.L_13:
        /*0008*/ 	.byte	0x04, 0x17
        /*000a*/ 	.short	(.L_15 - .L_14)
.L_14:
        /*000c*/ 	.word	0x00000000
        /*0010*/ 	.short	0x000f
        /*0012*/ 	.short	0x0048
        /*0014*/ 	.byte	0x00, 0xf5, 0x21, 0x00


	//----- nvinfo : EIATTR_KPARAM_INFO
	.align		4
.L_15:
        /*0018*/ 	.byte	0x04, 0x17
        /*001a*/ 	.short	(.L_17 - .L_16)
.L_16:
        /*001c*/ 	.word	0x00000000
        /*0020*/ 	.short	0x000e
        /*0022*/ 	.short	0x0040
        /*0024*/ 	.byte	0x00, 0xf5, 0x21, 0x00


	//----- nvinfo : EIATTR_KPARAM_INFO
	.align		4
.L_17:
        /*0028*/ 	.byte	0x04, 0x17
        /*002a*/ 	.short	(.L_19 - .L_18)
.L_18:
        /*002c*/ 	.word	0x00000000
        /*0030*/ 	.short	0x000d
        /*0032*/ 	.short	0x0038
        /*0034*/ 	.byte	0x00, 0xf5, 0x21, 0x00


	//----- nvinfo : EIATTR_KPARAM_INFO
	.align		4
.L_19:
        /*0038*/ 	.byte	0x04, 0x17
        /*003a*/ 	.short	(.L_21 - .L_20)
.L_20:
        /*003c*/ 	.word	0x00000000
        /*0040*/ 	.short	0x000c
        /*0042*/ 	.short	0x0030
        /*0044*/ 	.byte	0x00, 0xf0, 0x11, 0x00


	//----- nvinfo : EIATTR_KPARAM_INFO
	.align		4
.L_21:
        /*0048*/ 	.byte	0x04, 0x17
        /*004a*/ 	.short	(.L_23 - .L_22)
.L_22:
        /*004c*/ 	.word	0x00000000
        /*0050*/ 	.short	0x000b
        /*0052*/ 	.short	0x002c
        /*0054*/ 	.byte	0x00, 0xf0, 0x11, 0x00


	//----- nvinfo : EIATTR_KPARAM_INFO
	.align		4
.L_23:
        /*0058*/ 	.byte	0x04, 0x17
        /*005a*/ 	.short	(.L_25 - .L_24)
.L_24:
        /*005c*/ 	.word	0x00000000
        /*0060*/ 	.short	0x000a
        /*0062*/ 	.short	0x0028
        /*0064*/ 	.byte	0x00, 0xf0, 0x11, 0x00


	//----- nvinfo : EIATTR_KPARAM_INFO
	.align		4
.L_25:
        /*0068*/ 	.byte	0x04, 0x17
        /*006a*/ 	.short	(.L_27 - .L_26)
.L_26:
        /*006c*/ 	.word	0x00000000
        /*0070*/ 	.short	0x0009
        /*0072*/ 	.short	0x0024
        /*0074*/ 	.byte	0x00, 0xf0, 0x11, 0x00


	//----- nvinfo : EIATTR_KPARAM_INFO
	.align		4
.L_27:
        /*0078*/ 	.byte	0x04, 0x17
        /*007a*/ 	.short	(.L_29 - .L_28)
.L_28:
        /*007c*/ 	.word	0x00000000
        /*0080*/ 	.short	0x0008
        /*0082*/ 	.short	0x0020
        /*0084*/ 	.byte	0x00, 0xf0, 0x11, 0x00


	//----- nvinfo : EIATTR_KPARAM_INFO
	.align		4
.L_29:
        /*0088*/ 	.byte	0x04, 0x17
        /*008a*/ 	.short	(.L_31 - .L_30)
.L_30:
        /*008c*/ 	.word	0x00000000
        /*0090*/ 	.short	0x0007
        /*0092*/ 	.short	0x001c
        /*0094*/ 	.byte	0x00, 0xf0, 0x11, 0x00


	//----- nvinfo : EIATTR_KPARAM_INFO
	.align		4
.L_31:
        /*0098*/ 	.byte	0x04, 0x17
        /*009a*/ 	.short	(.L_33 - .L_32)
.L_32:
        /*009c*/ 	.word	0x00000000
        /*00a0*/ 	.short	0x0006
        /*00a2*/ 	.short	0x0018
        /*00a4*/ 	.byte	0x00, 0xf0, 0x11, 0x00


	//----- nvinfo : EIATTR_KPARAM_INFO
	.align		4
.L_33:
        /*00a8*/ 	.byte	0x04, 0x17
        /*00aa*/ 	.short	(.L_35 - .L_34)
.L_34:
        /*00ac*/ 	.word	0x00000000
        /*00b0*/ 	.short	0x0005
        /*00b2*/ 	.short	0x0014
        /*00b4*/ 	.byte	0x00, 0xf0, 0x11, 0x00


	//----- nvinfo : EIATTR_KPARAM_INFO
	.align		4
.L_35:
        /*00b8*/ 	.byte	0x04, 0x17
        /*00ba*/ 	.short	(.L_37 - .L_36)
.L_36:
        /*00bc*/ 	.word	0x00000000
        /*00c0*/ 	.short	0x0004
        /*00c2*/ 	.short	0x0010
        /*00c4*/ 	.byte	0x00, 0xf0, 0x11, 0x00


	//----- nvinfo : EIATTR_KPARAM_INFO
	.align		4
.L_37:
        /*00c8*/ 	.byte	0x04, 0x17
        /*00ca*/ 	.short	(.L_39 - .L_38)
.L_38:
        /*00cc*/ 	.word	0x00000000
        /*00d0*/ 	.short	0x0003
        /*00d2*/ 	.short	0x000c
        /*00d4*/ 	.byte	0x00, 0xf0, 0x11, 0x00


	//----- nvinfo : EIATTR_KPARAM_INFO
	.align		4
.L_39:
        /*00d8*/ 	.byte	0x04, 0x17
        /*00da*/ 	.short	(.L_41 - .L_40)
.L_40:
        /*00dc*/ 	.word	0x00000000
        /*00e0*/ 	.short	0x0002
        /*00e2*/ 	.short	0x0008
        /*00e4*/ 	.byte	0x00, 0xf0, 0x11, 0x00


	//----- nvinfo : EIATTR_KPARAM_INFO
	.align		4
.L_41:
        /*00e8*/ 	.byte	0x04, 0x17
        /*00ea*/ 	.short	(.L_43 - .L_42)
.L_42:
        /*00ec*/ 	.word	0x00000000
        /*00f0*/ 	.short	0x0001
        /*00f2*/ 	.short	0x0004
        /*00f4*/ 	.byte	0x00, 0xf0, 0x11, 0x00


	//----- nvinfo : EIATTR_KPARAM_INFO
	.align		4
.L_43:
        /*00f8*/ 	.byte	0x04, 0x17
        /*00fa*/ 	.short	(.L_45 - .L_44)
.L_44:
        /*00fc*/ 	.word	0x00000000
        /*0100*/ 	.short	0x0000
        /*0102*/ 	.short	0x0000
        /*0104*/ 	.byte	0x00, 0xf0, 0x11, 0x00


	//----- nvinfo : EIATTR_SPARSE_MMA_MASK
	.align		4
.L_45:
        /*0108*/ 	.byte	0x03, 0x50
        /*010a*/ 	.short	0x0000


	//----- nvinfo : EIATTR_MAXREG_COUNT
	.align		4
        /*010c*/ 	.byte	0x03, 0x1b
        /*010e*/ 	.short	0x00ff


	//----- nvinfo : EIATTR_NUM_BARRIERS
	.align		4
        /*0110*/ 	.byte	0x02, 0x4c
        /*0112*/ 	.byte	0x01
	.zero		1


	//----- nvinfo : EIATTR_EXTERNS
	.align		4
        /*0114*/ 	.byte	0x04, 0x0f
        /*0116*/ 	.short	(.L_47 - .L_46)


	//   ....[0]....
	.align		4
.L_46:
        /*0118*/ 	.word	index@(vprintf)


	//----- nvinfo : EIATTR_MERCURY_ISA_VERSION
	.align		4
.L_47:
        /*011c*/ 	.byte	0x03, 0x5f
        /*011e*/ 	.short	0x0101


	//----- nvinfo : EIATTR_UNUSED_LOAD_BYTE_OFFSET
	.align		4
        /*0120*/ 	.byte	0x04, 0x44
        /*0122*/ 	.short	(.L_49 - .L_48)


	//   ....[0]....
.L_48:
        /*0124*/ 	.word	0x00002700
        /*0128*/ 	.word	0x0000fff0


	//   ....[1]....
        /*012c*/ 	.word	0x00002710
        /*0130*/ 	.word	0x00000fff


	//----- nvinfo : EIATTR_VRC_CTA_INIT_COUNT
	.align		4
.L_49:
        /*0134*/ 	.byte	0x02, 0x4a
	.zero		1
	.zero		1


	//----- nvinfo : EIATTR_SYSCALL_OFFSETS
	.align		4
        /*0138*/ 	.byte	0x04, 0x46
        /*013a*/ 	.short	(.L_51 - .L_50)


	//   ....[0]....
.L_50:
        /*013c*/ 	.word	0x00000840


	//   ....[1]....
        /*0140*/ 	.word	0x00000920


	//   ....[2]....
        /*0144*/ 	.word	0x00000a00


	//   ....[3]....
        /*0148*/ 	.word	0x00000ae0


	//   ....[4]....
        /*014c*/ 	.word	0x00000bc0


	//   ....[5]....
        /*0150*/ 	.word	0x00000ca0


	//   ....[6]....
        /*0154*/ 	.word	0x00000d80


	//   ....[7]....
        /*0158*/ 	.word	0x00000e60


	//   ....[8]....
        /*015c*/ 	.word	0x000010b0


	//   ....[9]....
        /*0160*/ 	.word	0x000011a0


	//   ....[10]....
        /*0164*/ 	.word	0x00001280


	//   ....[11]....
        /*0168*/ 	.word	0x00001360


	//   ....[12]....
        /*016c*/ 	.word	0x00001500


	//   ....[13]....
        /*0170*/ 	.word	0x000015f0


	//   ....[14]....
        /*0174*/ 	.word	0x00001770


	//   ....[15]....
        /*0178*/ 	.word	0x000019f0


	//   ....[16]....
        /*017c*/ 	.word	0x00001b80


	//   ....[17]....
        /*0180*/ 	.word	0x00001d30


	//   ....[18]....
        /*0184*/ 	.word	0x00002810


	//----- nvinfo : EIATTR_EXIT_INSTR_OFFSETS
	.align		4
.L_51:
        /*0188*/ 	.byte	0x04, 0x1c
        /*018a*/ 	.short	(.L_53 - .L_52)


	//   ....[0]....
.L_52:
        /*018c*/ 	.word	0x000026a0


	//   ....[1]....
        /*0190*/ 	.word	0x00002820


	//----- nvinfo : EIATTR_CRS_STACK_SIZE
	.align		4
.L_53:
        /*0194*/ 	.byte	0x04, 0x1e
        /*0196*/ 	.short	(.L_55 - .L_54)
.L_54:
        /*0198*/ 	.word	0x00000000


	//----- nvinfo : EIATTR_CBANK_PARAM_SIZE
	.align		4
.L_55:
        /*019c*/ 	.byte	0x03, 0x19
        /*019e*/ 	.short	0x0050


	//----- nvinfo : EIATTR_PARAM_CBANK
	.align		4
        /*01a0*/ 	.byte	0x04, 0x0a
        /*01a2*/ 	.short	(.L_57 - .L_56)
	.align		4
.L_56:
        /*01a4*/ 	.word	index@(.nv.constant0._Z9sw_kerneliiiiiiiiiiiiiPiPaPKh)
        /*01a8*/ 	.short	0x0380
        /*01aa*/ 	.short	0x0050


	//----- nvinfo : EIATTR_SW_WAR
	.align		4
.L_57:
        /*01ac*/ 	.byte	0x04, 0x36
        /*01ae*/ 	.short	(.L_59 - .L_58)
.L_58:
        /*01b0*/ 	.word	0x00000008
.L_59:


//--------------------- .nv.callgraph             --------------------------
	.section	.nv.callgraph,"",@"SHT_CUDA_CALLGRAPH"
	.align	4
	.sectionentsize	8
	.align		4
        /*0000*/ 	.word	0x00000000
	.align		4
        /*0004*/ 	.word	0xffffffff
	.align		4
        /*0008*/ 	.word	index@(_Z9sw_kerneliiiiiiiiiiiiiPiPaPKh)
	.align		4
        /*000c*/ 	.word	index@(vprintf)
	.align		4
        /*0010*/ 	.word	0x00000000
	.align		4
        /*0014*/ 	.word	0xfffffffe
	.align		4
        /*0018*/ 	.word	0x00000000
	.align		4
        /*001c*/ 	.word	0xfffffffd
	.align		4
        /*0020*/ 	.word	0x00000000
	.align		4
        /*0024*/ 	.word	0xfffffffc


//--------------------- .nv.constant4             --------------------------
	.section	.nv.constant4,"a",@progbits
	.align	8
	.align		8
.nv.constant4:
        /*0000*/ 	.dword	vprintf
	.align		8
        /*0008*/ 	.dword	mLock
	.align		8
        /*0010*/ 	.dword	$str
	.align		8
        /*0018*/ 	.dword	$str$1
	.align		8
        /*0020*/ 	.dword	$str$2
	.align		8
        /*0028*/ 	.dword	$str$3
	.align		8
        /*0030*/ 	.dword	$str$4


//--------------------- .text._Z9sw_kerneliiiiiiiiiiiiiPiPaPKh --------------------------
	.section	.text._Z9sw_kerneliiiiiiiiiiiiiPiPaPKh,"ax",@progbits
	.align	128
        .global         _Z9sw_kerneliiiiiiiiiiiiiPiPaPKh
        .type           _Z9sw_kerneliiiiiiiiiiiiiPiPaPKh,@function
        .size           _Z9sw_kerneliiiiiiiiiiiiiPiPaPKh,(.L_x_54 - _Z9sw_kerneliiiiiiiiiiiiiPiPaPKh)
        .other          _Z9sw_kerneliiiiiiiiiiiiiPiPaPKh,@"STO_CUDA_ENTRY STV_DEFAULT"
_Z9sw_kerneliiiiiiiiiiiiiPiPaPKh:
.text._Z9sw_kerneliiiiiiiiiiiiiPiPaPKh:
[----:B------:R-:W0:Y:S01]  /*0000*/  LDC R1, c[0x0][0x37c] ;  /* 0x0000df00ff017b82 */ /* 0x000e220000000800 */
[----:B------:R-:W1:Y:S01]  /*0010*/  S2R R32, SR_TID.X ;  /* 0x0000000000207919 */ /* 0x000e620000002100 */
[----:B------:R-:W2:Y:S01]  /*0020*/  LDCU UR4, c[0x0][0x2f8] ;  /* 0x00005f00ff0477ac */ /* 0x000ea20008000800 */
[----:B0-----:R-:W-:Y:S01]  /*0030*/  VIADD R1, R1, 0xffffffe0 ;  /* 0xffffffe001017836 */ /* 0x001fe20000000000 */
[----:B------:R-:W-:Y:S01]  /*0040*/  BSSY.RECONVERGENT B0, `(.L_x_0) ;  /* 0x0000011000007945 */ /* 0x000fe20003800200 */
[----:B------:R-:W0:Y:S03]  /*0050*/  LDCU UR5, c[0x0][0x2fc] ;  /* 0x00005f80ff0577ac */ /* 0x000e260008000800 */
[----:B--2---:R-:W-:-:S05]  /*0060*/  IADD3 R26, P1, PT, R1, UR4, RZ ;  /* 0x00000004011a7c10 */ /* 0x004fca000ff3e0ff */
[----:B0-----:R-:W-:Y:S01]  /*0070*/  IMAD.X R2, RZ, RZ, UR5, P1 ;  /* 0x00000005ff027e24 */ /* 0x001fe200088e06ff */
[----:B-1----:R-:W-:-:S13]  /*0080*/  ISETP.NE.AND P0, PT, R32, RZ, PT ;  /* 0x000000ff2000720c */ /* 0x002fda0003f05270 */
[----:B------:R-:W-:Y:S05]  /*0090*/  @P0 BRA `(.L_x_1) ;  /* 0x00000000002c0947 */ /* 0x000fea0003800000 */
[----:B------:R-:W0:Y:S01]  /*00a0*/  S2UR UR5, SR_CgaCtaId ;  /* 0x00000000000579c3 */ /* 0x000e220000008800 */
[----:B------:R-:W-:Y:S01]  /*00b0*/  UMOV UR4, 0x400 ;  /* 0x0000040000047882 */ /* 0x000fe20000000000 */
[----:B------:R-:W-:Y:S02]  /*00c0*/  IMAD.MOV.U32 R4, RZ, RZ, -0x1 ;  /* 0xffffffffff047424 */ /* 0x000fe400078e00ff */
[----:B------:R-:W-:-:S04]  /*00d0*/  IMAD.MOV.U32 R5, RZ, RZ, -0x1 ;  /* 0xffffffffff057424 */ /* 0x000fc800078e00ff */
[----:B------:R-:W1:Y:S01]  /*00e0*/  LDC R0, c[0x0][0x3ac] ;  /* 0x0000eb00ff007b82 */ /* 0x000e620000000800 */
[----:B0-----:R-:W-:-:S09]  /*00f0*/  ULEA UR4, UR5, UR4, 0x18 ;  /* 0x0000000405047291 */ /* 0x001fd2000f8ec0ff */
[----:B------:R0:W-:Y:S04]  /*0100*/  STS.64 [UR4+0x8], R4 ;  /* 0x00000804ff007988 */ /* 0x0001e80008000a04 */
[----:B------:R0:W-:Y:S04]  /*0110*/  STS.64 [UR4+0x10], R4 ;  /* 0x00001004ff007988 */ /* 0x0001e80008000a04 */
[----:B-1----:R0:W-:Y:S04]  /*0120*/  STS [UR4+0x4], R0 ;  /* 0x00000400ff007988 */ /* 0x0021e80008000804 */
[----:B------:R-:W-:Y:S04]  /*0130*/  STS [UR4+0x18], RZ ;  /* 0x000018ffff007988 */ /* 0x000fe80008000804 */
[----:B0-----:R-:W-:Y:S01]  /*0140*/  STS [UR4], RZ ;  /* 0x000000ffff007988 */ /* 0x001fe20008000804 */
.L_x_1:
[----:B------:R-:W-:Y:S05]  /*0150*/  BSYNC.RECONVERGENT B0 ;  /* 0x0000000000007941 */ /* 0x000fea0003800200 */
.L_x_0:
[----:B------:R-:W0:Y:S01]  /*0160*/  S2UR UR6, SR_CgaCtaId ;  /* 0x00000000000679c3 */ /* 0x000e220000008800 */
[----:B------:R-:W1:Y:S01]  /*0170*/  LDCU UR38, c[0x0][0x3a0] ;  /* 0x00007400ff2677ac */ /* 0x000e620008000800 */
[----:B------:R-:W-:Y:S01]  /*0180*/  BSSY.RECONVERGENT B0, `(.L_x_2) ;  /* 0x000001b000007945 */ /* 0x000fe20003800200 */
[----:B------:R-:W-:Y:S01]  /*0190*/  IMAD.MOV.U32 R3, RZ, RZ, R32 ;  /* 0x000000ffff037224 */ /* 0x000fe200078e0020 */
[----:B------:R-:W1:Y:S04]  /*01a0*/  LDCU UR5, c[0x0][0x398] ;  /* 0x00007300ff0577ac */ /* 0x000e680008000800 */
[----:B------:R-:W2:Y:S01]  /*01b0*/  LDC R8, c[0x0][0x3a0] ;  /* 0x0000e800ff087b82 */ /* 0x000ea20000000800 */
[----:B------:R-:W-:Y:S01]  /*01c0*/  UMOV UR4, 0x400 ;  /* 0x0000040000047882 */ /* 0x000fe20000000000 */
[----:B------:R-:W3:Y:S01]  /*01d0*/  LDCU.64 UR36, c[0x0][0x358] ;  /* 0x00006b00ff2477ac */ /* 0x000ee20008000a00 */
[----:B------:R-:W-:-:S02]  /*01e0*/  UIADD3 UR4, UPT, UPT, UR4, 0x50, URZ ;  /* 0x0000005004047890 */ /* 0x000fc4000fffe0ff */
[----:B-1----:R-:W-:Y:S02]  /*01f0*/  UIMAD UR5, UR38, UR5, URZ ;  /* 0x00000005260572a4 */ /* 0x002fe4000f8e02ff */
[----:B0-----:R-:W-:-:S04]  /*0200*/  ULEA UR4, UR6, UR4, 0x18 ;  /* 0x0000000406047291 */ /* 0x001fc8000f8ec0ff */
[----:B------:R-:W-:-:S04]  /*0210*/  ULEA UR42, UR38, UR4, 0x2 ;  /* 0x00000004262a7291 */ /* 0x000fc8000f8e10ff */
[----:B---3--:R-:W-:-:S12]  /*0220*/  ULEA UR38, UR38, UR42, 0x2 ;  /* 0x0000002a26267291 */ /* 0x008fd8000f8e10ff */
.L_x_3:
[C---:B------:R-:W-:Y:S02]  /*0230*/  ISETP.GE.AND P1, PT, R3.reuse, UR5, PT ;  /* 0x0000000503007c0c */ /* 0x040fe4000bf26270 */
[----:B--2---:R-:W-:-:S11]  /*0240*/  ISETP.GT.AND P0, PT, R3, R8, PT ;  /* 0x000000080300720c */ /* 0x004fd60003f04270 */
[----:B------:R-:W0:Y:S08]  /*0250*/  @!P1 LDC.64 R6, c[0x0][0x3c0] ;  /* 0x0000f000ff069b82 */ /* 0x000e300000000a00 */
[----:B------:R-:W1:Y:S01]  /*0260*/  @!P0 LDC.64 R4, c[0x0][0x3b8] ;  /* 0x0000ee00ff048b82 */ /* 0x000e620000000a00 */
[----:B0-----:R-:W-:-:S05]  /*0270*/  @!P1 IADD3 R6, P2, PT, R3, R6, RZ ;  /* 0x0000000603069210 */ /* 0x001fca0007f5e0ff */
[----:B------:R-:W-:Y:S02]  /*0280*/  @!P1 IMAD.X R7, RZ, RZ, R7, P2 ;  /* 0x000000ffff079224 */ /* 0x000fe400010e0607 */
[----:B-1----:R-:W-:-:S03]  /*0290*/  @!P0 IMAD.WIDE.U32 R4, R3, 0x4, R4 ;  /* 0x0000000403048825 */ /* 0x002fc600078e0004 */
[----:B------:R-:W2:Y:S04]  /*02a0*/  @!P1 LDG.E.U8 R6, desc[UR36][R6.64] ;  /* 0x0000002406069981 */ /* 0x000ea8000c1e1100 */
[----:B------:R-:W3:Y:S01]  /*02b0*/  @!P0 LDG.E R4, desc[UR36][R4.64] ;  /* 0x0000002404048981 */ /* 0x000ee2000c1e1900 */
[C---:B------:R-:W-:Y:S02]  /*02c0*/  @!P0 LEA R9, R3.reuse, UR4, 0x2 ;  /* 0x0000000403098c11 */ /* 0x040fe4000f8e10ff */
[----:B------:R-:W-:-:S03]  /*02d0*/  @!P0 LEA R0, R3, UR42, 0x2 ;  /* 0x0000002a03008c11 */ /* 0x000fc6000f8e10ff */
[----:B---3--:R-:W-:Y:S04]  /*02e0*/  @!P0 STS [R9], R4 ;  /* 0x0000000409008388 */ /* 0x008fe80000000800 */
[----:B------:R-:W-:Y:S04]  /*02f0*/  @!P0 STS [R0+0x4], RZ ;  /* 0x000004ff00008388 */ /* 0x000fe80000000800 */
[----:B--2---:R0:W-:Y:S02]  /*0300*/  @!P1 STS.U8 [R3+UR38+0x8], R6 ;  /* 0x0000080603009988 */ /* 0x0041e40008000026 */
[----:B0-----:R-:W-:Y:S01]  /*0310*/  @!P1 IADD3 R3, PT, PT, R3, 0x5, RZ ;  /* 0x0000000503039810 */ /* 0x001fe20007ffe0ff */
[----:B------:R-:W-:Y:S06]  /*0320*/  @!P1 BRA `(.L_x_3) ;  /* 0xfffffffc00c09947 */ /* 0x000fec000383ffff */
[----:B------:R-:W-:Y:S05]  /*0330*/  BSYNC.RECONVERGENT B0 ;  /* 0x0000000000007941 */ /* 0x000fea0003800200 */
.L_x_2:
[----:B------:R-:W0:Y:S02]  /*0340*/  LDCU UR4, c[0x0][0x3a4] ;  /* 0x00007480ff0477ac */ /* 0x000e240008000800 */
[----:B0-----:R-:W-:Y:S01]  /*0350*/  UISETP.GE.AND UP0, UPT, UR4, 0x1, UPT ;  /* 0x000000010400788c */ /* 0x001fe2000bf06270 */
[----:B------:R-:W-:Y:S08]  /*0360*/  BAR.SYNC.DEFER_BLOCKING 0x0 ;  /* 0x0000000000007b1d */ /* 0x000ff00000010000 */
[----:B------:R-:W-:Y:S05]  /*0370*/  BRA.U !UP0, `(.L_x_4) ;  /* 0x0000002108c47547 */ /* 0x000fea000b800000 */
[----:B------:R-:W0:Y:S01]  /*0380*/  S2UR UR6, SR_CgaCtaId ;  /* 0x00000000000679c3 */ /* 0x000e220000008800 */
[----:B------:R-:W-:Y:S01]  /*0390*/  UMOV UR5, 0x400 ;  /* 0x0000040000057882 */ /* 0x000fe20000000000 */
[----:B------:R-:W-:Y:S01]  /*03a0*/  ISETP.GE.AND P0, PT, R8, RZ, PT ;  /* 0x000000ff0800720c */ /* 0x000fe20003f06270 */
[----:B------:R-:W-:Y:S01]  /*03b0*/  UIADD3 UR4, UPT, UPT, UR5, 0x1c, URZ ;  /* 0x0000001c05047890 */ /* 0x000fe2000fffe0ff */
[----:B------:R-:W-:Y:S01]  /*03c0*/  BSSY B7, `(.L_x_4) ;  /* 0x000022c000077945 */ /* 0x000fe20003800000 */
[----:B------:R-:W-:Y:S01]  /*03d0*/  UIADD3 UR5, UPT, UPT, UR5, 0x30, URZ ;  /* 0x0000003005057890 */ /* 0x000fe2000fffe0ff */
[----:B------:R-:W-:Y:S01]  /*03e0*/  ISETP.NE.OR P0, PT, R32, RZ, !P0 ;  /* 0x000000ff2000720c */ /* 0x000fe20004705670 */
[----:B------:R-:W-:Y:S01]  /*03f0*/  IMAD.MOV.U32 R31, RZ, RZ, RZ ;  /* 0x000000ffff1f7224 */ /* 0x000fe200078e00ff */
[----:B------:R-:W1:Y:S02]  /*0400*/  LDCU UR43, c[0x0][0x388] ;  /* 0x00007100ff2b77ac */ /* 0x000e640008000800 */
[----:B------:R-:W-:Y:S01]  /*0410*/  P2R R33, PR, RZ, 0x1 ;  /* 0x00000001ff217803 */ /* 0x000fe20000000000 */
[----:B------:R-:W2:Y:S01]  /*0420*/  LDCU UR44, c[0x0][0x384] ;  /* 0x00007080ff2c77ac */ /* 0x000ea20008000800 */
[----:B------:R-:W3:Y:S01]  /*0430*/  LDCU.64 UR40, c[0x0][0x390] ;  /* 0x00007200ff2877ac */ /* 0x000ee20008000a00 */
[----:B0-----:R-:W-:-:S02]  /*0440*/  ULEA UR4, UR6, UR4, 0x18 ;  /* 0x0000000406047291 */ /* 0x001fc4000f8ec0ff */
[----:B------:R-:W-:-:S04]  /*0450*/  ULEA UR5, UR6, UR5, 0x18 ;  /* 0x0000000506057291 */ /* 0x000fc8000f8ec0ff */
[C---:B------:R-:W-:Y:S02]  /*0460*/  LEA R30, R32.reuse, UR4, 0x2 ;  /* 0x00000004201e7c11 */ /* 0x040fe4000f8e10ff */
[----:B-123--:R-:W-:-:S07]  /*0470*/  LEA R27, R32, UR5, 0x2 ;  /* 0x00000005201b7c11 */ /* 0x00efce000f8e10ff */
.L_x_51:
[----:B0-----:R-:W0:Y:S01]  /*0480*/  LDC R0, c[0x0][0x3a4] ;  /* 0x0000e900ff007b82 */ /* 0x001e220000000800 */
[----:B------:R-:W-:Y:S05]  /*0490*/  YIELD ;  /* 0x0000000000007946 */ /* 0x000fea0003800000 */
[----:B-1----:R-:W1:Y:S01]  /*04a0*/  LDCU UR4, c[0x0][0x3a8] ;  /* 0x00007500ff0477ac */ /* 0x002e620008000800 */
[----:B0-----:R-:W-:Y:S01]  /*04b0*/  VIADD R0, R0, 0xffffffff ;  /* 0xffffffff00007836 */ /* 0x001fe20000000000 */
[----:B-1----:R-:W-:-:S04]  /*04c0*/  ISETP.GE.U32.AND P0, PT, R32, UR4, PT ;  /* 0x0000000420007c0c */ /* 0x002fc8000bf06070 */
[CC--:B------:R-:W-:Y:S02]  /*04d0*/  ISETP.EQ.AND P1, PT, R31.reuse, R0.reuse, PT ;  /* 0x000000001f00720c */ /* 0x0c0fe40003f22270 */
[----:B------:R-:W-:-:S04]  /*04e0*/  ISETP.NE.AND P2, PT, R31, R0, PT ;  /* 0x000000001f00720c */ /* 0x000fc80003f45270 */
[----:B------:R-:W-:-:S07]  /*04f0*/  P2R R28, PR, RZ, 0x4 ;  /* 0x00000004ff1c7803 */ /* 0x000fce0000000000 */
[----:B--2--5:R-:W-:Y:S05]  /*0500*/  @P0 BRA P1, `(.L_x_5) ;  /* 0x00000020005c0947 */ /* 0x024fea0000800000 */
[----:B------:R-:W0:Y:S01]  /*0510*/  LDCU.64 UR4, c[0x0][0x3c8] ;  /* 0x00007900ff0477ac */ /* 0x000e220008000a00 */
[----:B------:R-:W-:Y:S01]  /*0520*/  IMAD R16, R31, 0x5, R32 ;  /* 0x000000051f107824 */ /* 0x000fe200078e0220 */
[----:B------:R-:W1:Y:S01]  /*0530*/  LDC R3, c[0x0][0x390] ;  /* 0x0000e400ff037b82 */ /* 0x000e620000000800 */
[----:B------:R-:W-:Y:S01]  /*0540*/  ISETP.NE.AND P2, PT, R33, RZ, PT ;  /* 0x000000ff2100720c */ /* 0x000fe20003f45270 */
[----:B------:R-:W2:Y:S06]  /*0550*/  LDCU UR6, c[0x0][0x380] ;  /* 0x00007000ff0677ac */ /* 0x000eac0008000800 */
[----:B------:R-:W3:Y:S01]  /*0560*/  LDC R8, c[0x0][0x3a0] ;  /* 0x0000e800ff087b82 */ /* 0x000ee20000000800 */
[C---:B0-----:R-:W-:Y:S01]  /*0570*/  IADD3 R4, P0, PT, R16.reuse, UR4, RZ ;  /* 0x0000000410047c10 */ /* 0x041fe2000ff1e0ff */
[----:B------:R-:W0:Y:S03]  /*0580*/  LDCU UR4, c[0x0][0x3ac] ;  /* 0x00007580ff0477ac */ /* 0x000e260008000800 */
[----:B------:R-:W-:Y:S01]  /*0590*/  LEA.HI.X.SX32 R5, R16, UR5, 0x1, P0 ;  /* 0x0000000510057c11 */ /* 0x000fe200080f0eff */
[----:B------:R-:W0:Y:S04]  /*05a0*/  LDCU UR5, c[0x0][0x38c] ;  /* 0x00007180ff0577ac */ /* 0x000e280008000800 */
[----:B------:R4:W5:Y:S01]  /*05b0*/  LDG.E.U8 R37, desc[UR36][R4.64] ;  /* 0x0000002404257981 */ /* 0x000962000c1e1100 */
[----:B------:R-:W-:Y:S01]  /*05c0*/  IMAD.MOV.U32 R6, RZ, RZ, -0x1 ;  /* 0xffffffffff067424 */ /* 0x000fe200078e00ff */
[----:B------:R-:W-:-:S02]  /*05d0*/  LOP3.LUT R0, RZ, R16, RZ, 0x33, !PT ;  /* 0x00000010ff007212 */ /* 0x000fc400078e33ff */
[C---:B--2---:R-:W-:Y:S02]  /*05e0*/  ISETP.GT.AND P0, PT, R16.reuse, UR6, PT ;  /* 0x0000000610007c0c */ /* 0x044fe4000bf04270 */
[----:B------:R4:W-:Y:S01]  /*05f0*/  STS [R30], R6 ;  /* 0x000000061e007388 */ /* 0x0009e20000000800 */
[C---:B------:R-:W-:Y:S01]  /*0600*/  IADD3.X R35, PT, PT, R16.reuse, UR6, RZ, PT, !PT ;  /* 0x0000000610237c10 */ /* 0x040fe2000bffe4ff */
[----:B------:R-:W-:Y:S02]  /*0610*/  VIADD R16, R16, -UR6 ;  /* 0x8000000610107c36 */ /* 0x000fe40008000000 */
[----:B------:R4:W-:Y:S01]  /*0620*/  STS [R27], R6 ;  /* 0x000000061b007388 */ /* 0x0009e20000000800 */
[----:B---3--:R-:W-:Y:S02]  /*0630*/  VIMNMX R35, PT, PT, R35, R8, PT ;  /* 0x0000000823237248 */ /* 0x008fe40003fe0100 */
[----:B------:R-:W-:Y:S01]  /*0640*/  SEL R16, R16, RZ, P0 ;  /* 0x000000ff10107207 */ /* 0x000fe20000000000 */
[----:B0-----:R-:W-:-:S06]  /*0650*/  UIADD3 UR4, UPT, UPT, UR4, -UR5, URZ ;  /* 0x8000000504047290 */ /* 0x001fcc000fffe0ff */
[----:B-1----:R-:W-:-:S05]  /*0660*/  IMAD R0, R0, R3, UR4 ;  /* 0x0000000400007e24 */ /* 0x002fca000f8e0203 */
[----:B------:R-:W-:-:S04]  /*0670*/  VIMNMX R0, PT, PT, RZ, R0, !PT ;  /* 0x00000000ff007248 */ /* 0x000fc80007fe0100 */
[----:B------:R-:W-:Y:S01]  /*0680*/  SEL R19, R0, RZ, !P0 ;  /* 0x000000ff00137207 */ /* 0x000fe20004000000 */
[----:B----4-:R-:W-:Y:S06]  /*0690*/  @P2 BRA `(.L_x_6) ;  /* 0x0000001000382947 */ /* 0x010fec0003800000 */
[----:B------:R-:W-:Y:S01]  /*06a0*/  ISETP.GE.U32.AND P0, PT, R8, 0x7, PT ;  /* 0x000000070800780c */ /* 0x000fe20003f06070 */
[----:B------:R-:W-:-:S12]  /*06b0*/  IMAD.MOV.U32 R22, RZ, RZ, RZ ;  /* 0x000000ffff167224 */ /* 0x000fd800078e00ff */
[----:B------:R-:W-:Y:S05]  /*06c0*/  @!P0 BRA `(.L_x_7) ;  /* 0x00000008000c8947 */ /* 0x000fea0003800000 */
[----:B------:R-:W0:Y:S01]  /*06d0*/  S2UR UR5, SR_CgaCtaId ;  /* 0x00000000000579c3 */ /* 0x000e220000008800 */
[----:B------:R-:W-:Y:S01]  /*06e0*/  UMOV UR4, 0x400 ;  /* 0x0000040000047882 */ /* 0x000fe20000000000 */
[----:B------:R-:W-:Y:S01]  /*06f0*/  HFMA2 R22, -RZ, RZ, 0, 0 ;  /* 0x00000000ff167431 */ /* 0x000fe200000001ff */
[----:B------:R-:W-:Y:S01]  /*0700*/  UIADD3 UR4, UPT, UPT, UR4, 0x50, URZ ;  /* 0x0000005004047890 */ /* 0x000fe2000fffe0ff */
[----:B------:R-:W-:Y:S03]  /*0710*/  BSSY.RECONVERGENT B6, `(.L_x_8) ;  /* 0x000007d000067945 */ /* 0x000fe60003800200 */
[----:B0-----:R-:W-:-:S04]  /*0720*/  ULEA UR4, UR5, UR4, 0x18 ;  /* 0x0000000405047291 */ /* 0x001fc8000f8ec0ff */
[----:B------:R-:W-:-:S06]  /*0730*/  UIADD3 UR4, UPT, UPT, UR4, 0x10, URZ ;  /* 0x0000001004047890 */ /* 0x000fcc000fffe0ff */
[----:B------:R-:W-:-:S07]  /*0740*/  IMAD.U32 R24, RZ, RZ, UR4 ;  /* 0x00000004ff187e24 */ /* 0x000fce000f8e00ff */
.L_x_17:
[----:B------:R-:W0:Y:S01]  /*0750*/  LDC R3, c[0x0][0x3a0] ;  /* 0x0000e800ff037b82 */ /* 0x000e220000000800 */
[----:B------:R-:W1:Y:S01]  /*0760*/  LDS R23, [R24+-0x10] ;  /* 0xfffff00018177984 */ /* 0x000e620000000800 */
[----:B------:R-:W-:Y:S01]  /*0770*/  IMAD.MOV.U32 R10, RZ, RZ, R22 ;  /* 0x000000ffff0a7224 */ /* 0x000fe200078e0016 */
[----:B------:R-:W-:Y:S01]  /*0780*/  MOV R17, 0x0 ;  /* 0x0000000000117802 */ /* 0x000fe20000000f00 */
[----:B------:R-:W2:Y:S01]  /*0790*/  LDCU.64 UR4, c[0x4][0x10] ;  /* 0x01000200ff0477ac */ /* 0x000ea20008000a00 */
[----:B------:R-:W-:Y:S01]  /*07a0*/  MOV R6, R26 ;  /* 0x0000001a00067202 */ /* 0x000fe20000000f00 */
[----:B------:R-:W-:Y:S02]  /*07b0*/  IMAD.MOV.U32 R7, RZ, RZ, R2 ;  /* 0x000000ffff077224 */ /* 0x000fe400078e0002 */
[----:B------:R3:W4:Y:S01]  /*07c0*/  LDC.64 R8, c[0x4][R17] ;  /* 0x0100000011087b82 */ /* 0x0007220000000a00 */
[----:B--2---:R-:W-:Y:S02]  /*07d0*/  IMAD.U32 R4, RZ, RZ, UR4 ;  /* 0x00000004ff047e24 */ /* 0x004fe4000f8e00ff */
[----:B0-----:R-:W-:-:S02]  /*07e0*/  IMAD R18, R3, 0x4, R24 ;  /* 0x0000000403127824 */ /* 0x001fc400078e0218 */
[----:B------:R-:W-:-:S03]  /*07f0*/  IMAD.U32 R5, RZ, RZ, UR5 ;  /* 0x00000005ff057e24 */ /* 0x000fc6000f8e00ff */
[----:B------:R-:W0:Y:S04]  /*0800*/  LDS R11, [R18+-0xc] ;  /* 0xfffff400120b7984 */ /* 0x000e280000000800 */
[----:B-1----:R3:W-:Y:S04]  /*0810*/  STL.64 [R1], R22 ;  /* 0x0000001601007387 */ /* 0x0027e80000100a00 */
[----:B0---4-:R3:W-:Y:S02]  /*0820*/  STL.64 [R1+0x8], R10 ;  /* 0x0000080a01007387 */ /* 0x0117e40000100a00 */
[----:B------:R-:W-:-:S07]  /*0830*/  LEPC R20, `(.L_x_9) ;  /* 0x000000001014794e */ /* 0x000fce0000000000 */
[----:B---3-5:R-:W-:Y:S05]  /*0840*/  CALL.ABS.NOINC R8 ;  /* 0x0000000008007343 */ /* 0x028fea0003c00000 */
.L_x_9:
[----:B------:R-:W0:Y:S01]  /*0850*/  LDS R11, [R24+-0xc] ;  /* 0xfffff400180b7984 */ /* 0x000e220000000800 */
[----:B------:R-:W-:Y:S01]  /*0860*/  VIADD R10, R22, 0x1 ;  /* 0x00000001160a7836 */ /* 0x000fe20000000000 */
[----:B------:R1:W2:Y:S01]  /*0870*/  LDC.64 R8, c[0x4][R17] ;  /* 0x0100000011087b82 */ /* 0x0002a20000000a00 */
[----:B------:R-:W3:Y:S01]  /*0880*/  LDCU.64 UR4, c[0x4][0x10] ;  /* 0x01000200ff0477ac */ /* 0x000ee20008000a00 */
[----:B------:R-:W4:Y:S01]  /*0890*/  LDS R13, [R18+-0x8] ;  /* 0xfffff800120d7984 */ /* 0x000f220000000800 */
[----:B------:R-:W-:Y:S01]  /*08a0*/  IMAD.MOV.U32 R12, RZ, RZ, R10 ;  /* 0x000000ffff0c7224 */ /* 0x000fe200078e000a */
[----:B------:R-:W-:Y:S01]  /*08b0*/  MOV R6, R26 ;  /* 0x0000001a00067202 */ /* 0x000fe20000000f00 */
[----:B------:R-:W-:Y:S02]  /*08c0*/  IMAD.MOV.U32 R7, RZ, RZ, R2 ;  /* 0x000000ffff077224 */ /* 0x000fe400078e0002 */
[----:B---3--:R-:W-:Y:S02]  /*08d0*/  IMAD.U32 R4, RZ, RZ, UR4 ;  /* 0x00000004ff047e24 */ /* 0x008fe4000f8e00ff */
[----:B------:R-:W-:Y:S01]  /*08e0*/  IMAD.U32 R5, RZ, RZ, UR5 ;  /* 0x00000005ff057e24 */ /* 0x000fe2000f8e00ff */
[----:B0-----:R1:W-:Y:S04]  /*08f0*/  STL.64 [R1], R10 ;  /* 0x0000000a01007387 */ /* 0x0013e80000100a00 */
[----:B----4-:R1:W-:Y:S02]  /*0900*/  STL.64 [R1+0x8], R12 ;  /* 0x0000080c01007387 */ /* 0x0103e40000100a00 */
[----:B------:R-:W-:-:S07]  /*0910*/  LEPC R20, `(.L_x_10) ;  /* 0x000000001014794e */ /* 0x000fce0000000000 */
[----:B-12---:R-:W-:Y:S05]  /*0920*/  CALL.ABS.NOINC R8 ;  /* 0x0000000008007343 */ /* 0x006fea0003c00000 */
.L_x_10:
        /* <DEDUP_REMOVED lines=14> */
.L_x_11:
[----:B------:R-:W0:Y:S01]  /*0a10*/  LDS R11, [R24+-0x4] ;  /* 0xfffffc00180b7984 */ /* 0x000e220000000800 */
[----:B------:R-:W-:Y:S01]  /*0a20*/  VIADD R10, R22, 0x3 ;  /* 0x00000003160a7836 */ /* 0x000fe20000000000 */
[----:B------:R1:W2:Y:S01]  /*0a30*/  LDC.64 R8, c[0x4][R17] ;  /* 0x0100000011087b82 */ /* 0x0002a20000000a00 */
[----:B------:R-:W3:Y:S01]  /*0a40*/  LDCU.64 UR4, c[0x4][0x10] ;  /* 0x01000200ff0477ac */ /* 0x000ee20008000a00 */
[----:B------:R-:W4:Y:S01]  /*0a50*/  LDS R13, [R18] ;  /* 0x00000000120d7984 */ /* 0x000f220000000800 */
        /* <DEDUP_REMOVED lines=9> */
.L_x_12:
[----:B------:R-:W0:Y:S01]  /*0af0*/  LDS R11, [R24] ;  /* 0x00000000180b7984 */ /* 0x000e220000000800 */
[----:B------:R-:W-:Y:S01]  /*0b00*/  VIADD R10, R22, 0x4 ;  /* 0x00000004160a7836 */ /* 0x000fe20000000000 */
[----:B------:R1:W2:Y:S01]  /*0b10*/  LDC.64 R8, c[0x4][R17] ;  /* 0x0100000011087b82 */ /* 0x0002a20000000a00 */
[----:B------:R-:W3:Y:S01]  /*0b20*/  LDCU.64 UR4, c[0x4][0x10] ;  /* 0x01000200ff0477ac */ /* 0x000ee20008000a00 */
[----:B------:R-:W4:Y:S01]  /*0b30*/  LDS R13, [R18+0x4] ;  /* 0x00000400120d7984 */ /* 0x000f220000000800 */
        /* <DEDUP_REMOVED lines=9> */
.L_x_13:
[----:B------:R-:W0:Y:S01]  /*0bd0*/  LDS R11, [R24+0x4] ;  /* 0x00000400180b7984 */ /* 0x000e220000000800 */
        /* <DEDUP_REMOVED lines=13> */
.L_x_14:
        /* <DEDUP_REMOVED lines=14> */
.L_x_15:
        /* <DEDUP_REMOVED lines=14> */
.L_x_16:
[----:B------:R-:W0:Y:S01]  /*0e70*/  LDC R0, c[0x0][0x3a0] ;  /* 0x0000e800ff007b82 */ /* 0x000e220000000800 */
[----:B------:R-:W-:Y:S02]  /*0e80*/  VIADD R22, R22, 0x8 ;  /* 0x0000000816167836 */ /* 0x000fe40000000000 */
[----:B------:R-:W-:Y:S02]  /*0e90*/  VIADD R24, R24, 0x20 ;  /* 0x0000002018187836 */ /* 0x000fe40000000000 */
[----:B0-----:R-:W-:-:S05]  /*0ea0*/  VIADD R0, R0, 0x1 ;  /* 0x0000000100007836 */ /* 0x001fca0000000000 */
[----:B------:R-:W-:-:S04]  /*0eb0*/  LOP3.LUT R3, R0, 0xfffffff8, RZ, 0xc0, !PT ;  /* 0xfffffff800037812 */ /* 0x000fc800078ec0ff */
[----:B------:R-:W-:-:S13]  /*0ec0*/  ISETP.NE.AND P0, PT, R22, R3, PT ;  /* 0x000000031600720c */ /* 0x000fda0003f05270 */
[----:B------:R-:W-:Y:S05]  /*0ed0*/  @P0 BRA `(.L_x_17) ;  /* 0xfffffff8001c0947 */ /* 0x000fea000383ffff */
[----:B------:R-:W-:Y:S05]  /*0ee0*/  BSYNC.RECONVERGENT B6 ;  /* 0x0000000000067941 */ /* 0x000fea0003800200 */
.L_x_8:
[----:B------:R-:W-:-:S07]  /*0ef0*/  IMAD.MOV.U32 R22, RZ, RZ, R3 ;  /* 0x000000ffff167224 */ /* 0x000fce00078e0003 */
.L_x_7:
[----:B------:R-:W0:Y:S02]  /*0f00*/  LDC R24, c[0x0][0x3a0] ;  /* 0x0000e800ff187b82 */ /* 0x000e240000000800 */
[----:B0-----:R-:W-:-:S04]  /*0f10*/  IADD3 R24, PT, PT, R24, 0x1, RZ ;  /* 0x0000000118187810 */ /* 0x001fc80007ffe0ff */
[----:B------:R-:W-:-:S04]  /*0f20*/  LOP3.LUT R0, R24, 0x7, RZ, 0xc0, !PT ;  /* 0x0000000718007812 */ /* 0x000fc800078ec0ff */
[----:B------:R-:W-:-:S13]  /*0f30*/  ISETP.NE.AND P0, PT, R0, RZ, PT ;  /* 0x000000ff0000720c */ /* 0x000fda0003f05270 */
[----:B------:R-:W-:Y:S05]  /*0f40*/  @!P0 BRA `(.L_x_6) ;  /* 0x00000008000c8947 */ /* 0x000fea0003800000 */
[----:B------:R-:W-:-:S05]  /*0f50*/  VIADD R0, R0, 0xffffffff ;  /* 0xffffffff00007836 */ /* 0x000fca0000000000 */
[----:B------:R-:W-:-:S13]  /*0f60*/  ISETP.GE.U32.AND P0, PT, R0, 0x3, PT ;  /* 0x000000030000780c */ /* 0x000fda0003f06070 */
[----:B------:R-:W-:Y:S05]  /*0f70*/  @!P0 BRA `(.L_x_18) ;  /* 0x0000000400008947 */ /* 0x000fea0003800000 */
[----:B------:R-:W0:Y:S01]  /*0f80*/  S2UR UR5, SR_CgaCtaId ;  /* 0x00000000000579c3 */ /* 0x000e220000008800 */
[----:B------:R-:W-:Y:S01]  /*0f90*/  UMOV UR4, 0x400 ;  /* 0x0000040000047882 */ /* 0x000fe20000000000 */
[----:B------:R-:W-:Y:S01]  /*0fa0*/  LEA R18, R22, UR42, 0x2 ;  /* 0x0000002a16127c11 */ /* 0x000fe2000f8e10ff */
[----:B------:R-:W-:Y:S01]  /*0fb0*/  UIADD3 UR4, UPT, UPT, UR4, 0x50, URZ ;  /* 0x0000005004047890 */ /* 0x000fe2000fffe0ff */
[----:B------:R-:W-:Y:S01]  /*0fc0*/  MOV R8, 0x0 ;  /* 0x0000000000087802 */ /* 0x000fe20000000f00 */
[----:B------:R-:W-:Y:S01]  /*0fd0*/  IMAD.MOV.U32 R10, RZ, RZ, R22 ;  /* 0x000000ffff0a7224 */ /* 0x000fe200078e0016 */
[----:B------:R-:W-:Y:S01]  /*0fe0*/  MOV R7, R2 ;  /* 0x0000000200077202 */ /* 0x000fe20000000f00 */
[----:B------:R-:W1:Y:S01]  /*0ff0*/  LDS R11, [R18+0x4] ;  /* 0x00000400120b7984 */ /* 0x000e620000000800 */
[----:B------:R-:W-:Y:S02]  /*1000*/  IMAD.MOV.U32 R6, RZ, RZ, R26 ;  /* 0x000000ffff067224 */ /* 0x000fe400078e001a */
[----:B------:R-:W2:Y:S01]  /*1010*/  LDC.64 R8, c[0x4][R8] ;  /* 0x0100000008087b82 */ /* 0x000ea20000000a00 */
[----:B0-----:R-:W-:-:S06]  /*1020*/  ULEA UR4, UR5, UR4, 0x18 ;  /* 0x0000000405047291 */ /* 0x001fcc000f8ec0ff */
[----:B------:R-:W-:-:S05]  /*1030*/  LEA R17, R22, UR4, 0x2 ;  /* 0x0000000416117c11 */ /* 0x000fca000f8e10ff */
[----:B------:R-:W0:Y:S01]  /*1040*/  LDS R23, [R17] ;  /* 0x0000000011177984 */ /* 0x000e220000000800 */
[----:B------:R-:W3:Y:S03]  /*1050*/  LDCU.64 UR4, c[0x4][0x10] ;  /* 0x01000200ff0477ac */ /* 0x000ee60008000a00 */
[----:B-1----:R1:W-:Y:S01]  /*1060*/  STL.64 [R1+0x8], R10 ;  /* 0x0000080a01007387 */ /* 0x0023e20000100a00 */
[----:B---3--:R-:W-:Y:S02]  /*1070*/  IMAD.U32 R4, RZ, RZ, UR4 ;  /* 0x00000004ff047e24 */ /* 0x008fe4000f8e00ff */
[----:B------:R-:W-:Y:S01]  /*1080*/  IMAD.U32 R5, RZ, RZ, UR5 ;  /* 0x00000005ff057e24 */ /* 0x000fe2000f8e00ff */
[----:B0-2---:R1:W-:Y:S06]  /*1090*/  STL.64 [R1], R22 ;  /* 0x0000001601007387 */ /* 0x0053ec0000100a00 */
[----:B------:R-:W-:-:S07]  /*10a0*/  LEPC R20, `(.L_x_19) ;  /* 0x000000001014794e */ /* 0x000fce0000000000 */
[----:B-1---5:R-:W-:Y:S05]  /*10b0*/  CALL.ABS.NOINC R8 ;  /* 0x0000000008007343 */ /* 0x022fea0003c00000 */
.L_x_19:
[----:B------:R-:W0:Y:S01]  /*10c0*/  LDS R9, [R17+0x4] ;  /* 0x0000040011097984 */ /* 0x000e220000000800 */
[----:B------:R-:W-:Y:S01]  /*10d0*/  VIADD R8, R22, 0x1 ;  /* 0x0000000116087836 */ /* 0x000fe20000000000 */
[----:B------:R-:W-:Y:S01]  /*10e0*/  MOV R23, 0x0 ;  /* 0x0000000000177802 */ /* 0x000fe20000000f00 */
[----:B------:R-:W1:Y:S01]  /*10f0*/  LDCU.64 UR4, c[0x4][0x10] ;  /* 0x01000200ff0477ac */ /* 0x000e620008000a00 */
[----:B------:R-:W2:Y:S01]  /*1100*/  LDS R11, [R18+0x8] ;  /* 0x00000800120b7984 */ /* 0x000ea20000000800 */
[----:B------:R-:W-:Y:S01]  /*1110*/  IMAD.MOV.U32 R10, RZ, RZ, R8 ;  /* 0x000000ffff0a7224 */ /* 0x000fe200078e0008 */
[----:B------:R3:W4:Y:S01]  /*1120*/  LDC.64 R12, c[0x4][R23] ;  /* 0x01000000170c7b82 */ /* 0x0007220000000a00 */
[----:B------:R-:W-:Y:S01]  /*1130*/  IMAD.MOV.U32 R6, RZ, RZ, R26 ;  /* 0x000000ffff067224 */ /* 0x000fe200078e001a */
[----:B------:R-:W-:Y:S01]  /*1140*/  MOV R7, R2 ;  /* 0x0000000200077202 */ /* 0x000fe20000000f00 */
[----:B-1----:R-:W-:Y:S02]  /*1150*/  IMAD.U32 R4, RZ, RZ, UR4 ;  /* 0x00000004ff047e24 */ /* 0x002fe4000f8e00ff */
[----:B------:R-:W-:Y:S01]  /*1160*/  IMAD.U32 R5, RZ, RZ, UR5 ;  /* 0x00000005ff057e24 */ /* 0x000fe2000f8e00ff */
[----:B0-----:R3:W-:Y:S04]  /*1170*/  STL.64 [R1], R8 ;  /* 0x0000000801007387 */ /* 0x0017e80000100a00 */
[----:B--2---:R3:W-:Y:S02]  /*1180*/  STL.64 [R1+0x8], R10 ;  /* 0x0000080a01007387 */ /* 0x0047e40000100a00 */
[----:B------:R-:W-:-:S07]  /*1190*/  LEPC R20, `(.L_x_20) ;  /* 0x000000001014794e */ /* 0x000fce0000000000 */
[----:B---34-:R-:W-:Y:S05]  /*11a0*/  CALL.ABS.NOINC R12 ;  /* 0x000000000c007343 */ /* 0x018fea0003c00000 */
.L_x_20:
        /* <DEDUP_REMOVED lines=14> */
.L_x_21:
        /* <DEDUP_REMOVED lines=14> */
.L_x_22:
[----:B------:R-:W-:-:S07]  /*1370*/  VIADD R22, R22, 0x4 ;  /* 0x0000000416167836 */ /* 0x000fce0000000000 */
.L_x_18:
[----:B------:R-:W-:-:S13]  /*1380*/  LOP3.LUT P0, RZ, R24, 0x3, RZ, 0xc0, !PT ;  /* 0x0000000318ff7812 */ /* 0x000fda000780c0ff */
[----:B------:R-:W-:Y:S05]  /*1390*/  @!P0 BRA `(.L_x_6) ;  /* 0x0000000000f88947 */ /* 0x000fea0003800000 */
[----:B------:R-:W0:Y:S02]  /*13a0*/  LDCU UR4, c[0x0][0x3a0] ;  /* 0x00007400ff0477ac */ /* 0x000e240008000800 */
[----:B0-----:R-:W-:-:S09]  /*13b0*/  ULOP3.LUT UP0, URZ, UR4, 0x3, URZ, 0xc0, !UPT ;  /* 0x0000000304ff7892 */ /* 0x001fd2000f80c0ff */
[----:B------:R-:W-:Y:S05]  /*13c0*/  BRA.U !UP0, `(.L_x_23) ;  /* 0x0000000108907547 */ /* 0x000fea000b800000 */
        /* <DEDUP_REMOVED lines=20> */
.L_x_24:
[----:B------:R-:W0:Y:S01]  /*1510*/  LDS R11, [R18+0x4] ;  /* 0x00000400120b7984 */ /* 0x000e220000000800 */
[----:B------:R-:W-:Y:S01]  /*1520*/  VIADD R10, R22, 0x1 ;  /* 0x00000001160a7836 */ /* 0x000fe20000000000 */
[----:B------:R-:W-:Y:S01]  /*1530*/  MOV R8, 0x0 ;  /* 0x0000000000087802 */ /* 0x000fe20000000f00 */
[----:B------:R-:W1:Y:S01]  /*1540*/  LDCU.64 UR4, c[0x4][0x10] ;  /* 0x01000200ff0477ac */ /* 0x000e620008000a00 */
[----:B------:R-:W2:Y:S01]  /*1550*/  LDS R13, [R17+0x8] ;  /* 0x00000800110d7984 */ /* 0x000ea20000000800 */
[----:B------:R-:W-:Y:S01]  /*1560*/  IMAD.MOV.U32 R12, RZ, RZ, R10 ;  /* 0x000000ffff0c7224 */ /* 0x000fe200078e000a */
[----:B------:R-:W-:Y:S01]  /*1570*/  MOV R7, R2 ;  /* 0x0000000200077202 */ /* 0x000fe20000000f00 */
[----:B------:R-:W-:Y:S01]  /*1580*/  IMAD.MOV.U32 R6, RZ, RZ, R26 ;  /* 0x000000ffff067224 */ /* 0x000fe200078e001a */
[----:B------:R-:W3:Y:S01]  /*1590*/  LDC.64 R8, c[0x4][R8] ;  /* 0x0100000008087b82 */ /* 0x000ee20000000a00 */
[----:B-1----:R-:W-:Y:S02]  /*15a0*/  IMAD.U32 R4, RZ, RZ, UR4 ;  /* 0x00000004ff047e24 */ /* 0x002fe4000f8e00ff */
[----:B------:R-:W-:Y:S01]  /*15b0*/  IMAD.U32 R5, RZ, RZ, UR5 ;  /* 0x00000005ff057e24 */ /* 0x000fe2000f8e00ff */
[----:B0-----:R0:W-:Y:S04]  /*15c0*/  STL.64 [R1], R10 ;  /* 0x0000000a01007387 */ /* 0x0011e80000100a00 */
[----:B--2---:R0:W-:Y:S02]  /*15d0*/  STL.64 [R1+0x8], R12 ;  /* 0x0000080c01007387 */ /* 0x0041e40000100a00 */
[----:B------:R-:W-:-:S07]  /*15e0*/  LEPC R20, `(.L_x_25) ;  /* 0x000000001014794e */ /* 0x000fce0000000000 */
[----:B0--3--:R-:W-:Y:S05]  /*15f0*/  CALL.ABS.NOINC R8 ;  /* 0x0000000008007343 */ /* 0x009fea0003c00000 */
.L_x_25:
[----:B------:R-:W-:-:S07]  /*1600*/  VIADD R22, R22, 0x2 ;  /* 0x0000000216167836 */ /* 0x000fce0000000000 */
.L_x_23:
[----:B------:R-:W0:Y:S02]  /*1610*/  LDCU UR4, c[0x0][0x3a0] ;  /* 0x00007400ff0477ac */ /* 0x000e240008000800 */
[----:B0-----:R-:W-:-:S09]  /*1620*/  ULOP3.LUT UP0, URZ, UR4, 0x1, URZ, 0xc0, !UPT ;  /* 0x0000000104ff7892 */ /* 0x001fd2000f80c0ff */
[----:B------:R-:W-:Y:S05]  /*1630*/  BRA.U UP0, `(.L_x_6) ;  /* 0x0000000100507547 */ /* 0x000fea000b800000 */
        /* <DEDUP_REMOVED lines=20> */
.L_x_6:
[----:B------:R-:W-:Y:S01]  /*1780*/  ISETP.GE.AND P0, PT, R16, R35, PT ;  /* 0x000000231000720c */ /* 0x000fe20003f06270 */
[----:B------:R-:W-:Y:S05]  /*1790*/  WARPSYNC.ALL ;  /* 0x0000000000007948 */ /* 0x000fea0003800000 */
[----:B------:R-:W-:Y:S01]  /*17a0*/  BAR.SYNC.DEFER_BLOCKING 0x0 ;  /* 0x0000000000007b1d */ /* 0x000fe20000010000 */
[----:B------:R-:W-:Y:S02]  /*17b0*/  IMAD.MOV.U32 R34, RZ, RZ, RZ ;  /* 0x000000ffff227224 */ /* 0x000fe400078e00ff */
[----:B------:R-:W-:Y:S02]  /*17c0*/  IMAD.MOV.U32 R0, RZ, RZ, RZ ;  /* 0x000000ffff007224 */ /* 0x000fe400078e00ff */
[----:B------:R-:W-:-:S02]  /*17d0*/  IMAD.MOV.U32 R29, RZ, RZ, -0x1 ;  /* 0xffffffffff1d7424 */ /* 0x000fc400078e00ff */
[----:B------:R-:W-:Y:S05]  /*17e0*/  @P0 BRA `(.L_x_26) ;  /* 0x0000000400700947 */ /* 0x000fea0003800000 */
[----:B------:R-:W-:Y:S02]  /*17f0*/  HFMA2 R23, -RZ, RZ, 0, 0 ;  /* 0x00000000ff177431 */ /* 0x000fe400000001ff */
[----:B------:R-:W-:Y:S02]  /*1800*/  IMAD.MOV.U32 R34, RZ, RZ, RZ ;  /* 0x000000ffff227224 */ /* 0x000fe400078e00ff */
[----:B------:R-:W-:-:S07]  /*1810*/  IMAD.MOV.U32 R29, RZ, RZ, -0x1 ;  /* 0xffffffffff1d7424 */ /* 0x000fce00078e00ff */
.L_x_33:
[----:B------:R-:W0:Y:S01]  /*1820*/  S2UR UR5, SR_CgaCtaId ;  /* 0x00000000000579c3 */ /* 0x000e220000008800 */
[----:B------:R-:W-:Y:S01]  /*1830*/  ISETP.NE.AND P1, PT, R32, RZ, PT ;  /* 0x000000ff2000720c */ /* 0x000fe20003f25270 */
[----:B------:R-:W-:Y:S01]  /*1840*/  UMOV UR4, 0x400 ;  /* 0x0000040000047882 */ /* 0x000fe20000000000 */
[----:B------:R-:W-:Y:S01]  /*1850*/  LEA R24, R16, UR42, 0x2 ;  /* 0x0000002a10187c11 */ /* 0x000fe2000f8e10ff */
[----:B------:R-:W-:Y:S01]  /*1860*/  UIADD3 UR4, UPT, UPT, UR4, 0x50, URZ ;  /* 0x0000005004047890 */ /* 0x000fe2000fffe0ff */
[----:B------:R-:W-:-:S09]  /*1870*/  P2R R0, PR, RZ, 0x2 ;  /* 0x00000002ff007803 */ /* 0x000fd20000000000 */
[----:B------:R-:W-:Y:S04]  /*1880*/  @!P1 LDS R22, [R24+0x4] ;  /* 0x0000040018169984 */ /* 0x000fe80000000800 */
[----:B------:R-:W1:Y:S01]  /*1890*/  @P1 LDS R22, [R27+-0x4] ;  /* 0xfffffc001b161984 */ /* 0x000e620000000800 */
[----:B0-----:R-:W-:-:S06]  /*18a0*/  ULEA UR4, UR5, UR4, 0x18 ;  /* 0x0000000405047291 */ /* 0x001fcc000f8ec0ff */
[----:B------:R-:W-:Y:S01]  /*18b0*/  LEA R18, R16, UR4, 0x2 ;  /* 0x0000000410127c11 */ /* 0x000fe2000f8e10ff */
[----:B------:R-:W-:Y:S05]  /*18c0*/  WARPSYNC.ALL ;  /* 0x0000000000007948 */ /* 0x000fea0003800000 */
[----:B------:R-:W-:Y:S04]  /*18d0*/  @!P1 LDS R17, [R18] ;  /* 0x0000000012119984 */ /* 0x000fe80000000800 */
[----:B------:R-:W0:Y:S01]  /*18e0*/  @P1 LDS R17, [R30+-0x4] ;  /* 0xfffffc001e111984 */ /* 0x000e220000000800 */
[----:B------:R-:W-:Y:S01]  /*18f0*/  BAR.SYNC.DEFER_BLOCKING 0x0 ;  /* 0x0000000000007b1d */ /* 0x000fe20000010000 */
[----:B-1----:R-:W-:-:S04]  /*1900*/  ISETP.NE.AND P0, PT, R22, -0x1, PT ;  /* 0xffffffff1600780c */ /* 0x002fc80003f05270 */
[----:B0-----:R-:W-:-:S13]  /*1910*/  ISETP.EQ.OR P0, PT, R17, -0x1, !P0 ;  /* 0xffffffff1100780c */ /* 0x001fda0004702670 */
[----:B------:R-:W-:Y:S05]  /*1920*/  @P0 BRA `(.L_x_27) ;  /* 0x00000004000c0947 */ /* 0x000fea0003800000 */
[----:B------:R-:W-:Y:S04]  /*1930*/  BSSY.RECONVERGENT B6, `(.L_x_28) ;  /* 0x000000d000067945 */ /* 0x000fe80003800200 */
[----:B------:R-:W-:Y:S05]  /*1940*/  @P1 BRA `(.L_x_29) ;  /* 0x00000000002c1947 */ /* 0x000fea0003800000 */
[----:B------:R-:W-:Y:S01]  /*1950*/  MOV R8, 0x0 ;  /* 0x0000000000087802 */ /* 0x000fe20000000f00 */
[----:B------:R0:W-:Y:S01]  /*1960*/  STL.64 [R1], R16 ;  /* 0x0000001001007387 */ /* 0x0001e20000100a00 */
[----:B------:R-:W1:Y:S01]  /*1970*/  LDCU.64 UR4, c[0x4][0x18] ;  /* 0x01000300ff0477ac */ /* 0x000e620008000a00 */
[----:B------:R-:W-:Y:S02]  /*1980*/  IMAD.MOV.U32 R6, RZ, RZ, R26 ;  /* 0x000000ffff067224 */ /* 0x000fe400078e001a */
[----:B------:R0:W-:Y:S01]  /*1990*/  STL [R1+0x8], R19 ;  /* 0x0000081301007387 */ /* 0x0001e20000100800 */
[----:B------:R-:W2:Y:S01]  /*19a0*/  LDC.64 R8, c[0x4][R8] ;  /* 0x0100000008087b82 */ /* 0x000ea20000000a00 */
[----:B------:R-:W-:Y:S02]  /*19b0*/  IMAD.MOV.U32 R7, RZ, RZ, R2 ;  /* 0x000000ffff077224 */ /* 0x000fe400078e0002 */
[----:B-1----:R-:W-:Y:S02]  /*19c0*/  IMAD.U32 R4, RZ, RZ, UR4 ;  /* 0x00000004ff047e24 */ /* 0x002fe4000f8e00ff */
[----:B0-----:R-:W-:-:S07]  /*19d0*/  IMAD.U32 R5, RZ, RZ, UR5 ;  /* 0x00000005ff057e24 */ /* 0x001fce000f8e00ff */
[----:B------:R-:W-:-:S07]  /*19e0*/  LEPC R20, `(.L_x_29) ;  /* 0x000000001014794e */ /* 0x000fce0000000000 */
[----:B--2--5:R-:W-:Y:S05]  /*19f0*/  CALL.ABS.NOINC R8 ;  /* 0x0000000008007343 */ /* 0x024fea0003c00000 */
.L_x_29:
[----:B------:R-:W-:Y:S05]  /*1a00*/  BSYNC.RECONVERGENT B6 ;  /* 0x0000000000067941 */ /* 0x000fea0003800200 */
.L_x_28:
[----:B------:R-:W-:Y:S01]  /*1a10*/  ISETP.NE.AND P0, PT, R17, RZ, PT ;  /* 0x000000ff1100720c */ /* 0x000fe20003f05270 */
[----:B------:R-:W-:Y:S01]  /*1a20*/  STS [R30], R19 ;  /* 0x000000131e007388 */ /* 0x000fe20000000800 */
[----:B------:R-:W-:Y:S01]  /*1a30*/  ISETP.NE.AND P6, PT, R28, RZ, PT ;  /* 0x000000ff1c00720c */ /* 0x000fe20003fc5270 */
[----:B------:R-:W-:Y:S01]  /*1a40*/  IMAD.MOV.U32 R25, RZ, RZ, RZ ;  /* 0x000000ffff197224 */ /* 0x000fe200078e00ff */
[----:B------:R-:W-:Y:S09]  /*1a50*/  BSSY.RECONVERGENT B6, `(.L_x_30) ;  /* 0x0000014000067945 */ /* 0x000ff20003800200 */
[----:B------:R-:W0:Y:S02]  /*1a60*/  @P0 LDC R0, c[0x0][0x3a0] ;  /* 0x0000e800ff000b82 */ /* 0x000e240000000800 */
[----:B------:R-:W-:Y:S01]  /*1a70*/  @P6 STS [R18], R19 ;  /* 0x0000001312006388 */ /* 0x000fe20000000800 */
[----:B------:R-:W-:Y:S01]  /*1a80*/  ISETP.NE.AND P6, PT, R32, RZ, PT ;  /* 0x000000ff2000720c */ /* 0x000fe20003fc5270 */
[----:B0----5:R-:W-:-:S06]  /*1a90*/  @P0 IMAD R0, R37, R0, R16 ;  /* 0x0000000025000224 */ /* 0x021fcc00078e0210 */
[----:B------:R-:W0:Y:S02]  /*1aa0*/  @P0 LDS.S8 R0, [R0+UR38+0x8] ;  /* 0x0000082600000984 */ /* 0x000e240008000200 */
[----:B0-----:R-:W-:-:S04]  /*1ab0*/  @P0 IADD3 R25, PT, PT, R0, R17, RZ ;  /* 0x0000001100190210 */ /* 0x001fc80007ffe0ff */
[----:B------:R-:W-:Y:S01]  /*1ac0*/  VIMNMX3 R19, R25, R22, R23, !PT ;  /* 0x000000161913720f */ /* 0x000fe20007800117 */
[----:B------:R-:W-:Y:S06]  /*1ad0*/  @P6 BRA `(.L_x_31) ;  /* 0x00000000002c6947 */ /* 0x000fec0003800000 */
[----:B------:R-:W-:Y:S01]  /*1ae0*/  MOV R8, 0x0 ;  /* 0x0000000000087802 */ /* 0x000fe20000000f00 */
[----:B------:R-:W-:Y:S01]  /*1af0*/  IMAD.MOV.U32 R18, RZ, RZ, R16 ;  /* 0x000000ffff127224 */ /* 0x000fe200078e0010 */
[----:B------:R-:W0:Y:S01]  /*1b00*/  LDCU.64 UR4, c[0x4][0x20] ;  /* 0x01000400ff0477ac */ /* 0x000e220008000a00 */
[----:B------:R-:W-:Y:S02]  /*1b10*/  IMAD.MOV.U32 R6, RZ, RZ, R26 ;  /* 0x000000ffff067224 */ /* 0x000fe400078e001a */
[----:B------:R-:W-:Y:S01]  /*1b20*/  IMAD.MOV.U32 R7, RZ, RZ, R2 ;  /* 0x000000ffff077224 */ /* 0x000fe200078e0002 */
[----:B------:R1:W-:Y:S01]  /*1b30*/  STL.64 [R1], R18 ;  /* 0x0000001201007387 */ /* 0x0003e20000100a00 */
[----:B------:R-:W2:Y:S01]  /*1b40*/  LDC.64 R8, c[0x4][R8] ;  /* 0x0100000008087b82 */ /* 0x000ea20000000a00 */
[----:B0-----:R-:W-:Y:S02]  /*1b50*/  IMAD.U32 R4, RZ, RZ, UR4 ;  /* 0x00000004ff047e24 */ /* 0x001fe4000f8e00ff */
[----:B-1----:R-:W-:-:S07]  /*1b60*/  IMAD.U32 R5, RZ, RZ, UR5 ;  /* 0x00000005ff057e24 */ /* 0x002fce000f8e00ff */
[----:B------:R-:W-:-:S07]  /*1b70*/  LEPC R20, `(.L_x_31) ;  /* 0x000000001014794e */ /* 0x000fce0000000000 */
[----:B--2---:R-:W-:Y:S05]  /*1b80*/  CALL.ABS.NOINC R8 ;  /* 0x0000000008007343 */ /* 0x004fea0003c00000 */
.L_x_31:
[----:B------:R-:W-:Y:S05]  /*1b90*/  BSYNC.RECONVERGENT B6 ;  /* 0x0000000000067941 */ /* 0x000fea0003800200 */
.L_x_30:
[----:B------:R-:W-:Y:S02]  /*1ba0*/  ISETP.NE.AND P6, PT, R28, RZ, PT ;  /* 0x000000ff1c00720c */ /* 0x000fe40003fc5270 */
[----:B------:R-:W-:Y:S02]  /*1bb0*/  IADD3 R22, PT, PT, R22, -UR40, RZ ;  /* 0x8000002816167c10 */ /* 0x000fe4000fffe0ff */
[----:B------:R-:W-:Y:S02]  /*1bc0*/  ISETP.GT.AND P0, PT, R34, R19, PT ;  /* 0x000000132200720c */ /* 0x000fe40003f04270 */
[C---:B------:R-:W-:Y:S02]  /*1bd0*/  VIADDMNMX.RELU R22, R25.reuse, -UR41, R22, !PT ;  /* 0x8000002919167c46 */ /* 0x040fe4000f801116 */
[----:B------:R-:W-:Y:S02]  /*1be0*/  VIADDMNMX R0, R25, -UR44, RZ, !PT ;  /* 0x8000002c19007c46 */ /* 0x000fe4000f8001ff */
[----:B------:R-:W-:Y:S01]  /*1bf0*/  SEL R29, R29, R16, P0 ;  /* 0x000000101d1d7207 */ /* 0x000fe20000000000 */
[----:B------:R0:W-:Y:S01]  /*1c00*/  STS [R27], R22 ;  /* 0x000000161b007388 */ /* 0x0001e20000000800 */
[----:B------:R-:W-:-:S03]  /*1c10*/  VIADDMNMX R23, R23, -UR43, R0, !PT ;  /* 0x8000002b17177c46 */ /* 0x000fc6000f800100 */
[----:B------:R0:W-:Y:S01]  /*1c20*/  @P6 STS [R24+0x4], R22 ;  /* 0x0000041618006388 */ /* 0x0001e20000000800 */
[----:B------:R-:W-:-:S13]  /*1c30*/  ISETP.NE.AND P6, PT, R32, RZ, PT ;  /* 0x000000ff2000720c */ /* 0x000fda0003fc5270 */
[----:B0-----:R-:W-:Y:S05]  /*1c40*/  @P6 BRA `(.L_x_32) ;  /* 0x00000000003c6947 */ /* 0x001fea0003800000 */
[----:B------:R-:W-:Y:S01]  /*1c50*/  MOV R8, 0x0 ;  /* 0x0000000000087802 */ /* 0x000fe20000000f00 */
[----:B------:R-:W-:Y:S01]  /*1c60*/  IMAD.MOV.U32 R24, RZ, RZ, R16 ;  /* 0x000000ffff187224 */ /* 0x000fe200078e0010 */
[----:B------:R0:W-:Y:S01]  /*1c70*/  STL.64 [R1+0x10], R22 ;  /* 0x0000101601007387 */ /* 0x0001e20000100a00 */
[----:B------:R-:W-:Y:S01]  /*1c80*/  IMAD.MOV.U32 R18, RZ, RZ, R19 ;  /* 0x000000ffff127224 */ /* 0x000fe200078e0013 */
[----:B------:R-:W1:Y:S01]  /*1c90*/  LDCU.64 UR4, c[0x4][0x28] ;  /* 0x01000500ff0477ac */ /* 0x000e620008000a00 */
[----:B------:R-:W-:Y:S01]  /*1ca0*/  IMAD.MOV.U32 R6, RZ, RZ, R26 ;  /* 0x000000ffff067224 */ /* 0x000fe200078e001a */
[----:B------:R0:W-:Y:S01]  /*1cb0*/  STL [R1+0x18], R0 ;  /* 0x0000180001007387 */ /* 0x0001e20000100800 */
[----:B------:R-:W2:Y:S01]  /*1cc0*/  LDC.64 R8, c[0x4][R8] ;  /* 0x0100000008087b82 */ /* 0x000ea20000000a00 */
[----:B------:R-:W-:Y:S02]  /*1cd0*/  MOV R7, R2 ;  /* 0x0000000200077202 */ /* 0x000fe40000000f00 */
[----:B------:R0:W-:Y:S04]  /*1ce0*/  STL.64 [R1], R24 ;  /* 0x0000001801007387 */ /* 0x0001e80000100a00 */
[----:B------:R0:W-:Y:S01]  /*1cf0*/  STL.64 [R1+0x8], R18 ;  /* 0x0000081201007387 */ /* 0x0001e20000100a00 */
[----:B-1----:R-:W-:-:S02]  /*1d00*/  IMAD.U32 R4, RZ, RZ, UR4 ;  /* 0x00000004ff047e24 */ /* 0x002fc4000f8e00ff */
[----:B------:R-:W-:-:S07]  /*1d10*/  IMAD.U32 R5, RZ, RZ, UR5 ;  /* 0x00000005ff057e24 */ /* 0x000fce000f8e00ff */
[----:B------:R-:W-:-:S07]  /*1d20*/  LEPC R20, `(.L_x_32) ;  /* 0x000000001014794e */ /* 0x000fce0000000000 */
[----:B0-2---:R-:W-:Y:S05]  /*1d30*/  CALL.ABS.NOINC R8 ;  /* 0x0000000008007343 */ /* 0x005fea0003c00000 */
.L_x_32:
[----:B------:R-:W-:Y:S01]  /*1d40*/  VIMNMX R34, PT, PT, R19, R34, !PT ;  /* 0x0000002213227248 */ /* 0x000fe20007fe0100 */
[----:B------:R-:W-:-:S07]  /*1d50*/  VIADD R16, R16, 0x1 ;  /* 0x0000000110107836 */ /* 0x000fce0000000000 */
.L_x_27:
[----:B------:R-:W-:Y:S01]  /*1d60*/  ISETP.GE.AND P0, PT, R16, R35, PT ;  /* 0x000000231000720c */ /* 0x000fe20003f06270 */
[----:B------:R-:W-:Y:S05]  /*1d70*/  WARPSYNC.ALL ;  /* 0x0000000000007948 */ /* 0x000fea0003800000 */
[----:B------:R-:W-:Y:S07]  /*1d80*/  BAR.SYNC.DEFER_BLOCKING 0x0 ;  /* 0x0000000000007b1d */ /* 0x000fee0000010000 */
[----:B------:R-:W-:Y:S05]  /*1d90*/  @!P0 BRA `(.L_x_33) ;  /* 0xfffffff800a08947 */ /* 0x000fea000383ffff */
[----:B------:R-:W-:-:S07]  /*1da0*/  IMAD.MOV R0, RZ, RZ, -R34 ;  /* 0x000000ffff007224 */ /* 0x000fce00078e0a22 */
.L_x_26:
[----:B------:R-:W0:Y:S01]  /*1db0*/  LDC R3, c[0x0][0x3a8] ;  /* 0x0000ea00ff037b82 */ /* 0x000e220000000800 */
[----:B------:R-:W1:Y:S02]  /*1dc0*/  LDCU UR4, c[0x0][0x3a4] ;  /* 0x00007480ff0477ac */ /* 0x000e640008000800 */
[----:B-1----:R-:W-:Y:S01]  /*1dd0*/  UIADD3 UR4, UPT, UPT, UR4, -0x1, URZ ;  /* 0xffffffff04047890 */ /* 0x002fe2000fffe0ff */
[----:B0-----:R-:W-:-:S05]  /*1de0*/  VIADD R3, R3, 0xffffffff ;  /* 0xffffffff03037836 */ /* 0x001fca0000000000 */
[----:B------:R-:W-:-:S04]  /*1df0*/  ISETP.NE.AND P0, PT, R31, UR4, PT ;  /* 0x000000041f007c0c */ /* 0x000fc8000bf05270 */
[----:B------:R-:W-:-:S04]  /*1e00*/  SEL R3, R3, 0x4, !P0 ;  /* 0x0000000403037807 */ /* 0x000fc80004000000 */
[----:B------:R-:W-:-:S13]  /*1e10*/  ISETP.NE.AND P0, PT, R32, R3, PT ;  /* 0x000000032000720c */ /* 0x000fda0003f05270 */
[----:B------:R-:W-:Y:S05]  /*1e20*/  @P0 BRA `(.L_x_34) ;  /* 0x00000000002c0947 */ /* 0x000fea0003800000 */
[----:B------:R-:W-:Y:S01]  /*1e30*/  ISETP.NE.AND P1, PT, R28, RZ, PT ;  /* 0x000000ff1c00720c */ /* 0x000fe20003f25270 */
[----:B------:R0:W-:Y:S04]  /*1e40*/  STS [R30], R19 ;  /* 0x000000131e007388 */ /* 0x0001e80000000800 */
[----:B------:R0:W-:Y:S08]  /*1e50*/  STS [R27], RZ ;  /* 0x000000ff1b007388 */ /* 0x0001f00000000800 */
[----:B------:R-:W1:Y:S01]  /*1e60*/  @P1 S2R R4, SR_CgaCtaId ;  /* 0x0000000000041919 */ /* 0x000e620000008800 */
[----:B------:R-:W-:-:S05]  /*1e70*/  @P1 MOV R3, 0x400 ;  /* 0x0000040000031802 */ /* 0x000fca0000000f00 */
[----:B------:R-:W-:-:S05]  /*1e80*/  @P1 VIADD R3, R3, 0x50 ;  /* 0x0000005003031836 */ /* 0x000fca0000000000 */
[----:B-1----:R-:W-:-:S05]  /*1e90*/  @P1 LEA R4, R4, R3, 0x18 ;  /* 0x0000000304041211 */ /* 0x002fca00078ec0ff */
[C---:B------:R-:W-:Y:S01]  /*1ea0*/  @P1 IMAD R4, R35.reuse, 0x4, R4 ;  /* 0x0000000423041824 */ /* 0x040fe200078e0204 */
[----:B------:R-:W-:-:S04]  /*1eb0*/  @P1 LEA R35, R35, UR42, 0x2 ;  /* 0x0000002a23231c11 */ /* 0x000fc8000f8e10ff */
[----:B------:R0:W-:Y:S04]  /*1ec0*/  @P1 STS [R4], R19 ;  /* 0x0000001304001388 */ /* 0x0001e80000000800 */
[----:B------:R0:W-:Y:S02]  /*1ed0*/  @P1 STS [R35+0x4], RZ ;  /* 0x000004ff23001388 */ /* 0x0001e40000000800 */
.L_x_34:
[----:B------:R-:W-:Y:S05]  /*1ee0*/  WARPSYNC.ALL ;  /* 0x0000000000007948 */ /* 0x000fea0003800000 */
[----:B------:R-:W1:Y:S08]  /*1ef0*/  S2UR UR4, SR_CgaCtaId ;  /* 0x00000000000479c3 */ /* 0x000e700000008800 */
[----:B------:R-:W-:Y:S01]  /*1f00*/  BAR.SYNC.DEFER_BLOCKING 0x0 ;  /* 0x0000000000007b1d */ /* 0x000fe20000010000 */
[----:B------:R-:W-:-:S05]  /*1f10*/  HFMA2 R9, -RZ, RZ, 0, 5.9604644775390625e-08 ;  /* 0x00000001ff097431 */ /* 0x000fca00000001ff */
[----:B------:R-:W-:Y:S02]  /*1f20*/  UMOV UR39, 0x400 ;  /* 0x0000040000277882 */ /* 0x000fe40000000000 */
[----:B0-----:R-:W0:Y:S01]  /*1f30*/  LDC.64 R4, c[0x4][0x8] ;  /* 0x01000200ff047b82 */ /* 0x001e220000000a00 */
[----:B------:R-:W-:Y:S01]  /*1f40*/  BSSY B0, `(.L_x_35) ;  /* 0x0000008000007945 */ /* 0x000fe20003800000 */
[----:B-1----:R-:W-:-:S09]  /*1f50*/  ULEA UR39, UR4, UR39, 0x18 ;  /* 0x0000002704277291 */ /* 0x002fd2000f8ec0ff */
[----:B------:R-:W1:Y:S03]  /*1f60*/  LDS.64 R6, [UR39+0x10] ;  /* 0x00001027ff067984 */ /* 0x000e660008000a00 */
.L_x_36:
[----:B------:R-:W-:Y:S01]  /*1f70*/  IMAD.MOV.U32 R8, RZ, RZ, RZ ;  /* 0x000000ffff087224 */ /* 0x000fe200078e00ff */
[----:B------:R-:W-:Y:S05]  /*1f80*/  YIELD ;  /* 0x0000000000007946 */ /* 0x000fea0003800000 */
[----:B0-----:R-:W2:Y:S02]  /*1f90*/  ATOMG.E.CAS.STRONG.GPU PT, R3, [R4], R8, R9 ;  /* 0x00000008040373a9 */ /* 0x001ea400001ee109 */
[----:B--2---:R-:W-:-:S13]  /*1fa0*/  ISETP.NE.AND P0, PT, R3, RZ, PT ;  /* 0x000000ff0300720c */ /* 0x004fda0003f05270 */
[----:B------:R-:W-:Y:S05]  /*1fb0*/  @P0 BRA `(.L_x_36) ;  /* 0xfffffffc00ec0947 */ /* 0x000fea000383ffff */
[----:B------:R-:W-:Y:S05]  /*1fc0*/  BSYNC B0 ;  /* 0x0000000000007941 */ /* 0x000fea0003800000 */
.L_x_35:
[----:B------:R-:W0:Y:S01]  /*1fd0*/  LDCU UR4, c[0x0][0x3a0] ;  /* 0x00007400ff0477ac */ /* 0x000e220008000800 */
[----:B------:R-:W-:Y:S01]  /*1fe0*/  IMAD R28, R31, 0x5, R32 ;  /* 0x000000051f1c7824 */ /* 0x000fe200078e0220 */
[----:B------:R2:W5:Y:S01]  /*1ff0*/  ATOMG.E.EXCH.STRONG.GPU PT, RZ, desc[UR36][R4.64], RZ ;  /* 0x800000ff04ff79a8 */ /* 0x000562000c1ef124 */
[----:B0-----:R-:W-:Y:S01]  /*2000*/  ISETP.NE.AND P1, PT, R16, UR4, PT ;  /* 0x0000000410007c0c */ /* 0x001fe2000bf25270 */
[----:B------:R-:W-:Y:S05]  /*2010*/  WARPSYNC.ALL ;  /* 0x0000000000007948 */ /* 0x000fea0003800000 */
[----:B------:R-:W-:Y:S07]  /*2020*/  BSSY B0, `(.L_x_37) ;  /* 0x0000061000007945 */ /* 0x000fee0003800000 */
[----:B-1----:R-:W-:-:S02]  /*2030*/  @!P1 ISETP.GT.AND P0, PT, R7, R19, PT ;  /* 0x000000130700920c */ /* 0x002fc40003f04270 */
[----:B------:R-:W-:Y:S02]  /*2040*/  @!P1 VIMNMX R19, PT, PT, R7, R19, !PT ;  /* 0x0000001307139248 */ /* 0x000fe40007fe0100 */
[----:B------:R-:W-:-:S05]  /*2050*/  @!P1 SEL R18, R6, R28, P0 ;  /* 0x0000001c06129207 */ /* 0x000fca0000000000 */
[----:B------:R-:W-:Y:S01]  /*2060*/  @!P1 STS.64 [UR39+0x10], R18 ;  /* 0x00001012ff009988 */ /* 0x000fe20008000a27 */
[----:B------:R-:W-:Y:S06]  /*2070*/  BAR.SYNC.DEFER_BLOCKING 0x0 ;  /* 0x0000000000007b1d */ /* 0x000fec0000010000 */
[----:B------:R-:W0:Y:S02]  /*2080*/  LDS.64 R10, [UR39] ;  /* 0x00000027ff0a7984 */ /* 0x000e240008000a00 */
[----:B0-----:R-:W-:-:S13]  /*2090*/  ISETP.GT.AND P0, PT, R10, RZ, PT ;  /* 0x000000ff0a00720c */ /* 0x001fda0003f04270 */
[----:B--2---:R-:W-:Y:S05]  /*20a0*/  @P0 BRA `(.L_x_38) ;  /* 0x0000000400600947 */ /* 0x004fea0003800000 */
[----:B------:R-:W0:Y:S01]  /*20b0*/  LDS R3, [UR39+0x18] ;  /* 0x00001827ff037984 */ /* 0x000e220008000800 */
[----:B------:R-:W1:Y:S01]  /*20c0*/  LDCU UR4, c[0x0][0x3b0] ;  /* 0x00007600ff0477ac */ /* 0x000e620008000800 */
[----:B------:R-:W-:Y:S01]  /*20d0*/  IMAD.IADD R14, R29, 0x1, -R28 ;  /* 0x000000011d0e7824 */ /* 0x000fe200078e0a1c */
[----:B-1----:R-:W-:-:S09]  /*20e0*/  UISETP.GT.AND UP0, UPT, UR4, URZ, UPT ;  /* 0x000000ff0400728c */ /* 0x002fd2000bf04270 */
[----:B------:R-:W-:Y:S05]  /*20f0*/  BRA.U UP0, `(.L_x_39) ;  /* 0x0000000100607547 */ /* 0x000fea000b800000 */
[----:B------:R-:W-:Y:S01]  /*2100*/  BSSY B1, `(.L_x_40) ;  /* 0x0000016000017945 */ /* 0x000fe20003800000 */
[----:B------:R-:W-:-:S07]  /*2110*/  IMAD.MOV.U32 R7, RZ, RZ, 0x1 ;  /* 0x00000001ff077424 */ /* 0x000fce00078e00ff */
.L_x_43:
[----:B-1----:R-:W-:Y:S01]  /*2120*/  IMAD.MOV.U32 R6, RZ, RZ, RZ ;  /* 0x000000ffff067224 */ /* 0x002fe200078e00ff */
[----:B------:R-:W-:Y:S05]  /*2130*/  YIELD ;  /* 0x0000000000007946 */ /* 0x000fea0003800000 */
[----:B------:R-:W2:Y:S01]  /*2140*/  ATOMG.E.CAS.STRONG.GPU PT, R6, [R4], R6, R7 ;  /* 0x00000006040673a9 */ /* 0x000ea200001ee107 */
[----:B------:R-:W-:Y:S01]  /*2150*/  BSSY.RECONVERGENT B2, `(.L_x_41) ;  /* 0x000000f000027945 */ /* 0x000fe20003800200 */
[C---:B--2---:R-:W-:Y:S02]  /*2160*/  ISETP.NE.AND P0, PT, R6.reuse, RZ, PT ;  /* 0x000000ff0600720c */ /* 0x044fe40003f05270 */
[----:B------:R-:W-:-:S11]  /*2170*/  ISETP.NE.AND P1, PT, R6, RZ, PT ;  /* 0x000000ff0600720c */ /* 0x000fd60003f25270 */
[----:B------:R-:W-:Y:S05]  /*2180*/  @P0 BRA `(.L_x_42) ;  /* 0x00000000002c0947 */ /* 0x000fea0003800000 */
[----:B------:R1:W5:Y:S01]  /*2190*/  ATOMG.E.EXCH.STRONG.GPU PT, RZ, desc[UR36][R4.64], RZ ;  /* 0x800000ff04ff79a8 */ /* 0x000362000c1ef124 */
[----:B------:R-:W-:-:S13]  /*21a0*/  ISETP.GT.AND P0, PT, R34, R11, PT ;  /* 0x0000000b2200720c */ /* 0x000fda0003f04270 */
[----:B------:R-:W2:Y:S01]  /*21b0*/  @P0 S2R R9, SR_CgaCtaId ;  /* 0x0000000000090919 */ /* 0x000ea20000008800 */
[----:B------:R-:W-:Y:S01]  /*21c0*/  @P0 IABS R0, R14 ;  /* 0x0000000e00000213 */ /* 0x000fe20000000000 */
[----:B------:R-:W-:Y:S01]  /*21d0*/  @P0 IMAD.MOV.U32 R11, RZ, RZ, R34 ;  /* 0x000000ffff0b0224 */ /* 0x000fe200078e0022 */
[----:B------:R-:W-:Y:S02]  /*21e0*/  @P0 MOV R6, 0x400 ;  /* 0x0000040000060802 */ /* 0x000fe40000000f00 */
[----:B0-----:R-:W-:Y:S02]  /*21f0*/  @P0 VIMNMX R3, PT, PT, R3, R0, !PT ;  /* 0x0000000003030248 */ /* 0x001fe40007fe0100 */
[----:B--2---:R-:W-:-:S05]  /*2200*/  @P0 LEA R6, R9, R6, 0x18 ;  /* 0x0000000609060211 */ /* 0x004fca00078ec0ff */
[----:B------:R1:W-:Y:S04]  /*2210*/  @P0 STS [R6+0x4], R34 ;  /* 0x0000042206000388 */ /* 0x0003e80000000800 */
[----:B------:R1:W-:Y:S04]  /*2220*/  @P0 STS.64 [R6+0x8], R28 ;  /* 0x0000081c06000388 */ /* 0x0003e80000000a00 */
[----:B------:R1:W-:Y:S02]  /*2230*/  @P0 STS [R6+0x18], R3 ;  /* 0x0000180306000388 */ /* 0x0003e40000000800 */
.L_x_42:
[----:B------:R-:W-:Y:S05]  /*2240*/  BSYNC.RECONVERGENT B2 ;  /* 0x0000000000027941 */ /* 0x000fea0003800200 */
.L_x_41:
[----:B------:R-:W-:Y:S05]  /*2250*/  @P1 BRA `(.L_x_43) ;  /* 0xfffffffc00b01947 */ /* 0x000fea000383ffff */
[----:B------:R-:W-:Y:S05]  /*2260*/  BSYNC B1 ;  /* 0x0000000000017941 */ /* 0x000fea0003800000 */
.L_x_40:
[----:B------:R-:W-:Y:S05]  /*2270*/  BRA `(.L_x_38) ;  /* 0x0000000000ec7947 */ /* 0x000fea0003800000 */
.L_x_39:
[----:B------:R-:W1:Y:S01]  /*2280*/  LDS.64 R6, [UR39+0x8] ;  /* 0x00000827ff067984 */ /* 0x000e620008000a00 */
[----:B------:R-:W-:Y:S01]  /*2290*/  MOV R9, 0x1 ;  /* 0x0000000100097802 */ /* 0x000fe20000000f00 */
[----:B------:R-:W2:Y:S01]  /*22a0*/  LDCU UR45, c[0x0][0x3b0] ;  /* 0x00007600ff2d77ac */ /* 0x000ea20008000800 */
[----:B------:R-:W3:Y:S01]  /*22b0*/  LDCU UR47, c[0x0][0x388] ;  /* 0x00007100ff2f77ac */ /* 0x000ee20008000800 */
[----:B------:R-:W4:Y:S04]  /*22c0*/  LDCU UR46, c[0x0][0x390] ;  /* 0x00007200ff2e77ac */ /* 0x000f280008000800 */
.L_x_50:
[----:B------:R-:W-:Y:S01]  /*22d0*/  IMAD.MOV.U32 R8, RZ, RZ, RZ ;  /* 0x000000ffff087224 */ /* 0x000fe200078e00ff */
[----:B------:R-:W-:Y:S05]  /*22e0*/  YIELD ;  /* 0x0000000000007946 */ /* 0x000fea0003800000 */
[----:B--2---:R-:W2:Y:S01]  /*22f0*/  ATOMG.E.CAS.STRONG.GPU PT, R8, [R4], R8, R9 ;  /* 0x00000008040873a9 */ /* 0x004ea200001ee109 */
[----:B------:R-:W-:Y:S01]  /*2300*/  BSSY.RECONVERGENT B1, `(.L_x_44) ;  /* 0x000002f000017945 */ /* 0x000fe20003800200 */
[----:B--2---:R-:W-:-:S13]  /*2310*/  ISETP.NE.AND P0, PT, R8, RZ, PT ;  /* 0x000000ff0800720c */ /* 0x004fda0003f05270 */
[----:B01----:R-:W-:Y:S05]  /*2320*/  @P0 BRA `(.L_x_45) ;  /* 0x0000000000b00947 */ /* 0x003fea0003800000 */
[----:B------:R-:W-:Y:S01]  /*2330*/  ISETP.GT.AND P0, PT, R34, R11, PT ;  /* 0x0000000b2200720c */ /* 0x000fe20003f04270 */
[----:B------:R-:W-:-:S12]  /*2340*/  BSSY.RECONVERGENT B2, `(.L_x_46) ;  /* 0x0000029000027945 */ /* 0x000fd80003800200 */
[----:B------:R-:W-:Y:S05]  /*2350*/  @P0 BRA `(.L_x_47) ;  /* 0x0000000000700947 */ /* 0x000fea0003800000 */
[----:B-1----:R-:W-:Y:S02]  /*2360*/  IMAD.IADD R12, R31, 0x1, -R6 ;  /* 0x000000011f0c7824 */ /* 0x002fe400078e0a06 */
[----:B------:R-:W-:-:S05]  /*2370*/  IMAD.IADD R13, R29, 0x1, -R7 ;  /* 0x000000011d0d7824 */ /* 0x000fca00078e0a07 */
[----:B------:R-:W-:-:S13]  /*2380*/  ISETP.GT.AND P0, PT, R12, R13, PT ;  /* 0x0000000d0c00720c */ /* 0x000fda0003f04270 */
[----:B------:R-:W-:Y:S05]  /*2390*/  @P0 BRA `(.L_x_48) ;  /* 0x0000000000300947 */ /* 0x000fea0003800000 */
[----:B------:R-:W-:Y:S01]  /*23a0*/  IMAD.IADD R13, R6, 0x1, R29 ;  /* 0x00000001060d7824 */ /* 0x000fe200078e021d */
[----:B------:R-:W-:-:S04]  /*23b0*/  IADD3 R12, PT, PT, R11, R0, RZ ;  /* 0x000000000b0c7210 */ /* 0x000fc80007ffe0ff */
[----:B------:R-:W-:-:S05]  /*23c0*/  IADD3 R13, PT, PT, -R13, R28, R7 ;  /* 0x0000001c0d0d7210 */ /* 0x000fca0007ffe107 */
[----:B---3--:R-:W-:-:S05]  /*23d0*/  IMAD R12, R13, UR47, R12 ;  /* 0x0000002f0d0c7c24 */ /* 0x008fca000f8e020c */
[----:B------:R-:W-:-:S13]  /*23e0*/  ISETP.GT.AND P0, PT, R12, UR45, PT ;  /* 0x0000002d0c007c0c */ /* 0x000fda000bf04270 */
[----:B------:R-:W-:Y:S05]  /*23f0*/  @!P0 BRA `(.L_x_49) ;  /* 0x0000000000748947 */ /* 0x000fea0003800000 */
[----:B------:R-:W1:Y:S01]  /*2400*/  S2UR UR5, SR_CgaCtaId ;  /* 0x00000000000579c3 */ /* 0x000e620000008800 */
[----:B------:R-:W-:Y:S01]  /*2410*/  UMOV UR4, 0x400 ;  /* 0x0000040000047882 */ /* 0x000fe20000000000 */
[----:B------:R-:W-:Y:S01]  /*2420*/  VIADD R10, R10, 0x1 ;  /* 0x000000010a0a7836 */ /* 0x000fe20000000000 */
[----:B-1----:R-:W-:-:S09]  /*2430*/  ULEA UR4, UR5, UR4, 0x18 ;  /* 0x0000000405047291 */ /* 0x002fd2000f8ec0ff */
[----:B------:R2:W-:Y:S01]  /*2440*/  STS [UR4], R10 ;  /* 0x0000000aff007988 */ /* 0x0005e20008000804 */
[----:B------:R-:W-:Y:S05]  /*2450*/  BRA `(.L_x_49) ;  /* 0x00000000005c7947 */ /* 0x000fea0003800000 */
.L_x_48:
[----:B------:R-:W-:Y:S02]  /*2460*/  IMAD.IADD R12, R28, 0x1, R7 ;  /* 0x000000011c0c7824 */ /* 0x000fe400078e0207 */
[----:B------:R-:W-:-:S03]  /*2470*/  IMAD.IADD R13, R11, 0x1, R0 ;  /* 0x000000010b0d7824 */ /* 0x000fc600078e0200 */
[----:B------:R-:W-:-:S05]  /*2480*/  IADD3 R12, PT, PT, -R12, R29, R6 ;  /* 0x0000001d0c0c7210 */ /* 0x000fca0007ffe106 */
[----:B----4-:R-:W-:-:S05]  /*2490*/  IMAD R12, R12, UR46, R13 ;  /* 0x0000002e0c0c7c24 */ /* 0x010fca000f8e020d */
        /* <DEDUP_REMOVED lines=8> */
.L_x_47:
[----:B------:R-:W2:Y:S01]  /*2520*/  S2UR UR5, SR_CgaCtaId ;  /* 0x00000000000579c3 */ /* 0x000ea20000008800 */
[----:B------:R-:W-:Y:S01]  /*2530*/  UMOV UR4, 0x400 ;  /* 0x0000040000047882 */ /* 0x000fe20000000000 */
[----:B-1----:R-:W-:Y:S01]  /*2540*/  IABS R6, R14 ;  /* 0x0000000e00067213 */ /* 0x002fe20000000000 */
[----:B------:R-:W-:Y:S01]  /*2550*/  IMAD.MOV.U32 R7, RZ, RZ, R29 ;  /* 0x000000ffff077224 */ /* 0x000fe200078e001d */
[----:B------:R-:W-:Y:S02]  /*2560*/  MOV R11, R34 ;  /* 0x00000022000b7202 */ /* 0x000fe40000000f00 */
[----:B0-----:R-:W-:Y:S01]  /*2570*/  VIMNMX R3, PT, PT, R3, R6, !PT ;  /* 0x0000000603037248 */ /* 0x001fe20007fe0100 */
[----:B------:R-:W-:Y:S01]  /*2580*/  IMAD.MOV.U32 R6, RZ, RZ, R28 ;  /* 0x000000ffff067224 */ /* 0x000fe200078e001c */
[----:B--2---:R-:W-:-:S09]  /*2590*/  ULEA UR4, UR5, UR4, 0x18 ;  /* 0x0000000405047291 */ /* 0x004fd2000f8ec0ff */
[----:B------:R0:W-:Y:S04]  /*25a0*/  STS [UR4+0x4], R34 ;  /* 0x00000422ff007988 */ /* 0x0001e80008000804 */
[----:B------:R0:W-:Y:S04]  /*25b0*/  STS.64 [UR4+0x8], R28 ;  /* 0x0000081cff007988 */ /* 0x0001e80008000a04 */
[----:B------:R0:W-:Y:S02]  /*25c0*/  STS [UR4+0x18], R3 ;  /* 0x00001803ff007988 */ /* 0x0001e40008000804 */
.L_x_49:
[----:B---34-:R-:W-:Y:S05]  /*25d0*/  BSYNC.RECONVERGENT B2 ;  /* 0x0000000000027941 */ /* 0x018fea0003800200 */
.L_x_46:
[----:B------:R3:W5:Y:S02]  /*25e0*/  ATOMG.E.EXCH.STRONG.GPU PT, RZ, desc[UR36][R4.64], RZ ;  /* 0x800000ff04ff79a8 */ /* 0x000764000c1ef124 */
.L_x_45:
[----:B---34-:R-:W-:Y:S05]  /*25f0*/  BSYNC.RECONVERGENT B1 ;  /* 0x0000000000017941 */ /* 0x018fea0003800200 */
.L_x_44:
[----:B------:R-:W-:-:S04]  /*2600*/  ISETP.GT.AND P0, PT, R10, RZ, PT ;  /* 0x000000ff0a00720c */ /* 0x000fc80003f04270 */
[----:B------:R-:W-:-:S13]  /*2610*/  ISETP.EQ.OR P0, PT, R8, RZ, P0 ;  /* 0x000000ff0800720c */ /* 0x000fda0000702670 */
[----:B------:R-:W-:Y:S05]  /*2620*/  @!P0 BRA `(.L_x_50) ;  /* 0xfffffffc00288947 */ /* 0x000fea000383ffff */
.L_x_38:
[----:B------:R-:W-:Y:S05]  /*2630*/  BSYNC B0 ;  /* 0x0000000000007941 */ /* 0x000fea0003800000 */
.L_x_37:
[----:B------:R-:W3:Y:S01]  /*2640*/  LDCU UR4, c[0x0][0x3a4] ;  /* 0x00007480ff0477ac */ /* 0x000ee20008000800 */
[----:B------:R-:W-:-:S05]  /*2650*/  VIADD R31, R31, 0x1 ;  /* 0x000000011f1f7836 */ /* 0x000fca0000000000 */
[----:B---3--:R-:W-:-:S13]  /*2660*/  ISETP.NE.AND P0, PT, R31, UR4, PT ;  /* 0x000000041f007c0c */ /* 0x008fda000bf05270 */
[----:B------:R-:W-:Y:S05]  /*2670*/  @P0 BRA `(.L_x_51) ;  /* 0xffffffdc00800947 */ /* 0x000fea000383ffff */
.L_x_5:
[----:B------:R-:W-:Y:S05]  /*2680*/  BSYNC B7 ;  /* 0x0000000000077941 */ /* 0x000fea0003800000 */
.L_x_4:
[----:B------:R-:W-:-:S13]  /*2690*/  ISETP.NE.AND P0, PT, R32, RZ, PT ;  /* 0x000000ff2000720c */ /* 0x000fda0003f05270 */
[----:B------:R-:W-:Y:S05]  /*26a0*/  @P0 EXIT ;  /* 0x000000000000094d */ /* 0x000fea0003800000 */
[----:B------:R-:W3:Y:S01]  /*26b0*/  S2UR UR5, SR_CgaCtaId ;  /* 0x00000000000579c3 */ /* 0x000ee20000008800 */
[----:B------:R-:W-:Y:S01]  /*26c0*/  UMOV UR4, 0x400 ;  /* 0x0000040000047882 */ /* 0x000fe20000000000 */
[----:B------:R-:W-:-:S06]  /*26d0*/  MOV R0, 0x0 ;  /* 0x0000000000007802 */ /* 0x000fcc0000000f00 */
[----:B------:R4:W0:Y:S01]  /*26e0*/  LDC.64 R8, c[0x4][R0] ;  /* 0x0100000000087b82 */ /* 0x0008220000000a00 */
[----:B---3--:R-:W-:-:S09]  /*26f0*/  ULEA UR4, UR5, UR4, 0x18 ;  /* 0x0000000405047291 */ /* 0x008fd2000f8ec0ff */
[----:B------:R-:W2:Y:S04]  /*2700*/  LDS.128 R12, [UR4] ;  /* 0x00000004ff0c7984 */ /* 0x000ea80008000c00 */
[----:B-1----:R-:W1:Y:S01]  /*2710*/  LDS.128 R4, [UR4+0x10] ;  /* 0x00001004ff047984 */ /* 0x002e620008000c00 */
[----:B------:R-:W3:Y:S01]  /*2720*/  LDCU.64 UR4, c[0x4][0x30] ;  /* 0x01000600ff0477ac */ /* 0x000ee20008000a00 */
[----:B--2---:R-:W-:Y:S01]  /*2730*/  IMAD.MOV.U32 R10, RZ, RZ, R13 ;  /* 0x000000ffff0a7224 */ /* 0x004fe200078e000d */
[----:B------:R-:W-:Y:S01]  /*2740*/  MOV R11, R14 ;  /* 0x0000000e000b7202 */ /* 0x000fe20000000f00 */
[----:B------:R-:W-:Y:S02]  /*2750*/  IMAD.MOV.U32 R12, RZ, RZ, R15 ;  /* 0x000000ffff0c7224 */ /* 0x000fe400078e000f */
[----:B-1----:R-:W-:Y:S01]  /*2760*/  IMAD.MOV.U32 R13, RZ, RZ, R4 ;  /* 0x000000ffff0d7224 */ /* 0x002fe200078e0004 */
[----:B---3--:R-:W-:Y:S01]  /*2770*/  MOV R4, UR4 ;  /* 0x0000000400047c02 */ /* 0x008fe20008000f00 */
[----:B------:R-:W-:Y:S01]  /*2780*/  IMAD.MOV.U32 R14, RZ, RZ, R5 ;  /* 0x000000ffff0e7224 */ /* 0x000fe200078e0005 */
[----:B------:R4:W-:Y:S01]  /*2790*/  STL.64 [R1], R10 ;  /* 0x0000000a01007387 */ /* 0x0009e20000100a00 */
[----:B------:R-:W-:-:S02]  /*27a0*/  IMAD.MOV.U32 R15, RZ, RZ, R6 ;  /* 0x000000ffff0f7224 */ /* 0x000fc400078e0006 */
[----:B------:R-:W-:Y:S01]  /*27b0*/  IMAD.U32 R5, RZ, RZ, UR5 ;  /* 0x00000005ff057e24 */ /* 0x000fe2000f8e00ff */
[----:B------:R4:W-:Y:S01]  /*27c0*/  STL.64 [R1+0x8], R12 ;  /* 0x0000080c01007387 */ /* 0x0009e20000100a00 */
[----:B------:R-:W-:Y:S02]  /*27d0*/  IMAD.MOV.U32 R6, RZ, RZ, R26 ;  /* 0x000000ffff067224 */ /* 0x000fe400078e001a */
[----:B------:R-:W-:Y:S01]  /*27e0*/  IMAD.MOV.U32 R7, RZ, RZ, R2 ;  /* 0x000000ffff077224 */ /* 0x000fe200078e0002 */
[----:B0-----:R4:W-:Y:S06]  /*27f0*/  STL.64 [R1+0x10], R14 ;  /* 0x0000100e01007387 */ /* 0x0019ec0000100a00 */
[----:B------:R-:W-:-:S07]  /*2800*/  LEPC R20, `(.L_x_52) ;  /* 0x000000001014794e */ /* 0x000fce0000000000 */
[----:B----45:R-:W-:Y:S05]  /*2810*/  CALL.ABS.NOINC R8 ;  /* 0x0000000008007343 */ /* 0x030fea0003c00000 */
.L_x_52:
[----:B------:R-:W-:Y:S05]  /*2820*/  EXIT ;  /* 0x000000000000794d */ /* 0x000fea0003800000 */
.L_x_53:
[----:B------:R-:W-:-:S00]  /*2830*/  BRA `(.L_x_53) ;  /* 0xfffffffc00fc7947 */ /* 0x000fc0000383ffff */
[----:B------:R-:W-:-:S00]  /*2840*/  NOP ;  /* 0x0000000000007918 */ /* 0x000fc00000000000 */
        /* <DEDUP_REMOVED lines=11> */
.L_x_54:


//--------------------- .nv.global.init           --------------------------
	.section	.nv.global.init,"aw",@progbits
.nv.global.init:
	.type		$str$2,@object
	.size		$str$2,($str - $str$2)
$str$2:
        /*0000*/ 	.byte	0x6a, 0x20, 0x3d, 0x20, 0x25, 0x64, 0x2c, 0x20, 0x68, 0x20, 0x3d, 0x20, 0x25, 0x64, 0x0a, 0x00
	.type		$str,@object
	.size		$str,($str$1 - $str)
$str:
        /*0010*/ 	.byte	0x68, 0x5b, 0x25, 0x64, 0x5d, 0x20, 0x3d, 0x20, 0x25, 0x64, 0x2c, 0x20, 0x65, 0x5b, 0x25, 0x64
        /*0020*/ 	.byte	0x5d, 0x20, 0x3d, 0x20, 0x25, 0x64, 0x0a, 0x00
	.type		$str$1,@object
	.size		$str$1,($str$3 - $str$1)
$str$1:
        /*0028*/ 	.byte	0x6a, 0x20, 0x3d, 0x20, 0x25, 0x64, 0x2c, 0x20, 0x4d, 0x20, 0x3d, 0x20, 0x25, 0x64, 0x2c, 0x20
        /*0038*/ 	.byte	0x68, 0x31, 0x20, 0x3d, 0x20, 0x25, 0x64, 0x0a, 0x00
	.type		$str$3,@object
	.size		$str$3,($str$4 - $str$3)
$str$3:
        /*0041*/ 	.byte	0x6a, 0x20, 0x3d, 0x20, 0x25, 0x64, 0x2c, 0x20, 0x4d, 0x20, 0x3d, 0x20, 0x25, 0x64, 0x2c, 0x20
        /*0051*/ 	.byte	0x68, 0x20, 0x3d, 0x20, 0x25, 0x64, 0x2c, 0x20, 0x68, 0x31, 0x20, 0x3d, 0x20, 0x25, 0x64, 0x2c
        /*0061*/ 	.byte	0x20, 0x65, 0x20, 0x3d, 0x20, 0x25, 0x64, 0x2c, 0x20, 0x66, 0x20, 0x3d, 0x20, 0x25, 0x64, 0x2c
        /*0071*/ 	.byte	0x20, 0x74, 0x20, 0x3d, 0x20, 0x25, 0x64, 0x0a, 0x00
	.type		$str$4,@object
	.size		$str$4,(.L_5 - $str$4)
$str$4:
        /*007a*/ 	.byte	0x6d, 0x61, 0x78, 0x20, 0x3d, 0x20, 0x25, 0x64, 0x2c, 0x20, 0x6d, 0x61, 0x78, 0x5f, 0x69, 0x20
        /*008a*/ 	.byte	0x3d, 0x20, 0x25, 0x64, 0x2c, 0x20, 0x6d, 0x61, 0x78, 0x5f, 0x6a, 0x20, 0x3d, 0x20, 0x25, 0x64
        /*009a*/ 	.byte	0x2c, 0x20, 0x6d, 0x61, 0x78, 0x5f, 0x69, 0x65, 0x20, 0x3d, 0x20, 0x25, 0x64, 0x2c, 0x20, 0x67
        /*00aa*/ 	.byte	0x73, 0x63, 0x6f, 0x72, 0x65, 0x20, 0x3d, 0x20, 0x25, 0x64, 0x2c, 0x20, 0x6d, 0x61, 0x78, 0x5f
        /*00ba*/ 	.byte	0x6f, 0x66, 0x66, 0x20, 0x3d, 0x20, 0x25, 0x64, 0x0a, 0x00
.L_5:


//--------------------- .nv.shared._Z9sw_kerneliiiiiiiiiiiiiPiPaPKh --------------------------
	.section	.nv.shared._Z9sw_kerneliiiiiiiiiiiiiPiPaPKh,"aw",@nobits
	.sectionflags	@""
	.align	16
.nv.shared._Z9sw_kerneliiiiiiiiiiiiiPiPaPKh:
	.zero		1104


//--------------------- .nv.shared.reserved.0     --------------------------
	.section	.nv.shared.reserved.0,"aw",@nobits
	.weak		__nv_reservedSMEM_offset_0_alias
	.size		__nv_reservedSMEM_offset_0_alias, 0, 64
	.other		__nv_reservedSMEM_offset_0_alias,@"STO_CUDA_RESERVED_SHARED STV_DEFAULT"
__nv_reservedSMEM_offset_0_alias:
	.zero		0
	.zero		64


//--------------------- .nv.global                --------------------------
	.section	.nv.global,"aw",@nobits
	.align	4
.nv.global:
	.type		mLock,@object
	.size		mLock,(.L_0 - mLock)
mLock:
	.zero		4
.L_0:


//--------------------- .nv.constant0._Z9sw_kerneliiiiiiiiiiiiiPiPaPKh --------------------------
	.section	.nv.constant0._Z9sw_kerneliiiiiiiiiiiiiPiPaPKh,"a",@progbits
	.sectionflags	@""
	.align	4
.nv.constant0._Z9sw_kerneliiiiiiiiiiiiiPiPaPKh:
	.zero		976


//--------------------- SYMBOLS --------------------------

	.type		.nv.reservedSmem.offset0,@object
	.size		.nv.reservedSmem.offset0,0x4
	.type		.nv.reservedSmem.cap,@object
	.size		.nv.reservedSmem.cap,0x4
	.type		vprintf,@function
